	.target	sm_90a

	.elftype	@"ET_EXEC"


//--------------------- .note.nv.tkinfo           --------------------------
	.section	.note.nv.tkinfo,"",@"SHT_NOTE"
	.sectionflags	@"SHF_NOTE_NV_TKINFO"
	.tkinfo
        /*0018*/ 	.word	0x00000002
        /*0030*/ 	.string	""
        /*0030*/ 	.string	"ptxas"
        /*0030*/ 	.string	"Cuda compilation tools, release 13.0, V13.0.88"
        /*0030*/ 	.string	"Build cuda_13.0.r13.0/compiler.36424714_0"
        /*0030*/ 	.string	"-arch sm_90a -m 64 "



//--------------------- .note.nv.cuinfo           --------------------------
	.section	.note.nv.cuinfo,"",@"SHT_NOTE"
	.sectionflags	@"SHF_NOTE_NV_CUINFO"
        /*0018*/ 	.short	0x0002
        /*001a*/ 	.short	0x005a
        /*001c*/ 	.short	0x0082
	.zero		2


//--------------------- .nv.info                  --------------------------
	.section	.nv.info,"",@"SHT_CUDA_INFO"
	.align	4


	//----- nvinfo : EIATTR_REGCOUNT
	.align		4
        /*0000*/ 	.byte	0x04, 0x2f
        /*0002*/ 	.short	(.L_15 - .L_14)
	.align		4
.L_14:
        /*0004*/ 	.word	index@(_ZN7cutlass13device_kernelINS_4gemm6kernel13GemmUniversalIN4cute5tupleIJiiiiEEENS1_10collective13CollectiveMmaINS1_34MainloopSm90TmaGmmaWarpSpecializedILi3ENS5_IJNS4_1CILi2EEESB_NSA_ILi1EEEEEENS1_32KernelTmaWarpSpecializedPingpongEEENS5_IJNSA_ILi64EEESG_NSA_ILi32EEEEEENS_10tfloat32_tENS5_IJlSC_lEEESJ_SK_NS4_8TiledMMAINS4_8MMA_AtomIJNS4_4SM904GMMA29MMA_64x64x8_F32TF32TF32_SS_TNILNSO_7ScaleInE1ELSQ_1EEEEEENS4_6LayoutINS5_IJSC_SC_SC_EEENS5_IJNSA_ILi0EEESV_SV_EEEEENS5_IJNS4_10UnderscoreESY_SY_EEEEENS4_23SM90_TMA_LOAD_MULTICASTENS4_14ComposedLayoutINS4_7SwizzleILi3ELi4ELi3EEENS4_18smem_ptr_flag_bitsILi32EEENST_INS5_IJNSA_ILi8EEESH_EEENS5_IJSH_SC_EEEEEEEvNS4_8identityES11_S1B_vS1C_EENS_8epilogue10collective6detail29Sm90TmaWarpSpecializedAdapterINS1F_15DefaultEpilogueISJ_SK_SK_NS1E_6thread17LinearCombinationISJ_Li1EffLNS1J_9ScaleType4KindE0ELNS_15FloatRoundStyleE2ESJ_EENS1_15EpilogueDefaultEEEEEvvEEEEvNT_6ParamsE)
        /*0008*/ 	.word	0x000000a8


	//----- nvinfo : EIATTR_FRAME_SIZE
	.align		4
.L_15:
        /*000c*/ 	.byte	0x04, 0x11
        /*000e*/ 	.short	(.L_17 - .L_16)
	.align		4
.L_16:
        /*0010*/ 	.word	index@(_ZN7cutlass13device_kernelINS_4gemm6kernel13GemmUniversalIN4cute5tupleIJiiiiEEENS1_10collective13CollectiveMmaINS1_34MainloopSm90TmaGmmaWarpSpecializedILi3ENS5_IJNS4_1CILi2EEESB_NSA_ILi1EEEEEENS1_32KernelTmaWarpSpecializedPingpongEEENS5_IJNSA_ILi64EEESG_NSA_ILi32EEEEEENS_10tfloat32_tENS5_IJlSC_lEEESJ_SK_NS4_8TiledMMAINS4_8MMA_AtomIJNS4_4SM904GMMA29MMA_64x64x8_F32TF32TF32_SS_TNILNSO_7ScaleInE1ELSQ_1EEEEEENS4_6LayoutINS5_IJSC_SC_SC_EEENS5_IJNSA_ILi0EEESV_SV_EEEEENS5_IJNS4_10UnderscoreESY_SY_EEEEENS4_23SM90_TMA_LOAD_MULTICASTENS4_14ComposedLayoutINS4_7SwizzleILi3ELi4ELi3EEENS4_18smem_ptr_flag_bitsILi32EEENST_INS5_IJNSA_ILi8EEESH_EEENS5_IJSH_SC_EEEEEEEvNS4_8identityES11_S1B_vS1C_EENS_8epilogue10collective6detail29Sm90TmaWarpSpecializedAdapterINS1F_15DefaultEpilogueISJ_SK_SK_NS1E_6thread17LinearCombinationISJ_Li1EffLNS1J_9ScaleType4KindE0ELNS_15FloatRoundStyleE2ESJ_EENS1_15EpilogueDefaultEEEEEvvEEEEvNT_6ParamsE)
        /*0014*/ 	.word	0x00000008


	//----- nvinfo : EIATTR_MIN_STACK_SIZE
	.align		4
.L_17:
        /*0018*/ 	.byte	0x04, 0x12
        /*001a*/ 	.short	(.L_19 - .L_18)
	.align		4
.L_18:
        /*001c*/ 	.word	index@(_ZN7cutlass13device_kernelINS_4gemm6kernel13GemmUniversalIN4cute5tupleIJiiiiEEENS1_10collective13CollectiveMmaINS1_34MainloopSm90TmaGmmaWarpSpecializedILi3ENS5_IJNS4_1CILi2EEESB_NSA_ILi1EEEEEENS1_32KernelTmaWarpSpecializedPingpongEEENS5_IJNSA_ILi64EEESG_NSA_ILi32EEEEEENS_10tfloat32_tENS5_IJlSC_lEEESJ_SK_NS4_8TiledMMAINS4_8MMA_AtomIJNS4_4SM904GMMA29MMA_64x64x8_F32TF32TF32_SS_TNILNSO_7ScaleInE1ELSQ_1EEEEEENS4_6LayoutINS5_IJSC_SC_SC_EEENS5_IJNSA_ILi0EEESV_SV_EEEEENS5_IJNS4_10UnderscoreESY_SY_EEEEENS4_23SM90_TMA_LOAD_MULTICASTENS4_14ComposedLayoutINS4_7SwizzleILi3ELi4ELi3EEENS4_18smem_ptr_flag_bitsILi32EEENST_INS5_IJNSA_ILi8EEESH_EEENS5_IJSH_SC_EEEEEEEvNS4_8identityES11_S1B_vS1C_EENS_8epilogue10collective6detail29Sm90TmaWarpSpecializedAdapterINS1F_15DefaultEpilogueISJ_SK_SK_NS1E_6thread17LinearCombinationISJ_Li1EffLNS1J_9ScaleType4KindE0ELNS_15FloatRoundStyleE2ESJ_EENS1_15EpilogueDefaultEEEEEvvEEEEvNT_6ParamsE)
        /*0020*/ 	.word	0x00000008
.L_19:


//--------------------- .nv.compat                --------------------------
	.section	.nv.compat,"",@"SHT_CUDA_COMPAT_INFO"
	.align	4
        /*0000*/ 	.byte	0x02, 0x09, 0x01, 0x00, 0x02, 0x02, 0x04, 0x00, 0x02, 0x05, 0x05, 0x00, 0x03, 0x07, 0x01, 0x01
        /*0010*/ 	.byte	0x02, 0x03, 0x01, 0x00, 0x02, 0x06, 0x01, 0x00, 0x04, 0x0b, 0x08, 0x00, 0x00, 0x00, 0x00, 0x00
        /*0020*/ 	.byte	0x00, 0x00, 0x00, 0x00


//--------------------- .nv.info._ZN7cutlass13device_kernelINS_4gemm6kernel13GemmUniversalIN4cute5tupleIJiiiiEEENS1_10collective13CollectiveMmaINS1_34MainloopSm90TmaGmmaWarpSpecializedILi3ENS5_IJNS4_1CILi2EEESB_NSA_ILi1EEEEEENS1_32KernelTmaWarpSpecializedPingpongEEENS5_IJNSA_ILi64EEESG_NSA_ILi32EEEEEENS_10tfloat32_tENS5_IJlSC_lEEESJ_SK_NS4_8TiledMMAINS4_8MMA_AtomIJNS4_4SM904GMMA29MMA_64x64x8_F32TF32TF32_SS_TNILNSO_7ScaleInE1ELSQ_1EEEEEENS4_6LayoutINS5_IJSC_SC_SC_EEENS5_IJNSA_ILi0EEESV_SV_EEEEENS5_IJNS4_10UnderscoreESY_SY_EEEEENS4_23SM90_TMA_LOAD_MULTICASTENS4_14ComposedLayoutINS4_7SwizzleILi3ELi4ELi3EEENS4_18smem_ptr_flag_bitsILi32EEENST_INS5_IJNSA_ILi8EEESH_EEENS5_IJSH_SC_EEEEEEEvNS4_8identityES11_S1B_vS1C_EENS_8epilogue10collective6detail29Sm90TmaWarpSpecializedAdapterINS1F_15DefaultEpilogueISJ_SK_SK_NS1E_6thread17LinearCombinationISJ_Li1EffLNS1J_9ScaleType4KindE0ELNS_15FloatRoundStyleE2ESJ_EENS1_15EpilogueDefaultEEEEEvvEEEEvNT_6ParamsE --------------------------
	.section	.nv.info._ZN7cutlass13device_kernelINS_4gemm6kernel13GemmUniversalIN4cute5tupleIJiiiiEEENS1_10collective13CollectiveMmaINS1_34MainloopSm90TmaGmmaWarpSpecializedILi3ENS5_IJNS4_1CILi2EEESB_NSA_ILi1EEEEEENS1_32KernelTmaWarpSpecializedPingpongEEENS5_IJNSA_ILi64EEESG_NSA_ILi32EEEEEENS_10tfloat32_tENS5_IJlSC_lEEESJ_SK_NS4_8TiledMMAINS4_8MMA_AtomIJNS4_4SM904GMMA29MMA_64x64x8_F32TF32TF32_SS_TNILNSO_7ScaleInE1ELSQ_1EEEEEENS4_6LayoutINS5_IJSC_SC_SC_EEENS5_IJNSA_ILi0EEESV_SV_EEEEENS5_IJNS4_10UnderscoreESY_SY_EEEEENS4_23SM90_TMA_LOAD_MULTICASTENS4_14ComposedLayoutINS4_7SwizzleILi3ELi4ELi3EEENS4_18smem_ptr_flag_bitsILi32EEENST_INS5_IJNSA_ILi8EEESH_EEENS5_IJSH_SC_EEEEEEEvNS4_8identityES11_S1B_vS1C_EENS_8epilogue10collective6detail29Sm90TmaWarpSpecializedAdapterINS1F_15DefaultEpilogueISJ_SK_SK_NS1E_6thread17LinearCombinationISJ_Li1EffLNS1J_9ScaleType4KindE0ELNS_15FloatRoundStyleE2ESJ_EENS1_15EpilogueDefaultEEEEEvvEEEEvNT_6ParamsE,"",@"SHT_CUDA_INFO"
	.sectionflags	@""
	.align	4


	//----- nvinfo : EIATTR_CUDA_API_VERSION
	.align		4
        /*0000*/ 	.byte	0x04, 0x37
        /*0002*/ 	.short	(.L_21 - .L_20)
.L_20:
        /*0004*/ 	.word	0x00000082


	//----- nvinfo : EIATTR_KPARAM_INFO
	.align		4
.L_21:
        /*0008*/ 	.byte	0x04, 0x17
        /*000a*/ 	.short	(.L_23 - .L_22)
.L_22:
        /*000c*/ 	.word	0x00000000
        /*0010*/ 	.short	0x0000
        /*0012*/ 	.short	0x0070
        /*0014*/ 	.byte	0x00, 0xf0, 0x01, 0x10


	//----- nvinfo : EIATTR_SPARSE_MMA_MASK
	.align		4
.L_23:
        /*0018*/ 	.byte	0x03, 0x50
        /*001a*/ 	.short	0x0000


	//----- nvinfo : EIATTR_MAXREG_COUNT
	.align		4
        /*001c*/ 	.byte	0x03, 0x1b
        /*001e*/ 	.short	0x00a8


	//----- nvinfo : EIATTR_NUM_BARRIERS
	.align		4
        /*0020*/ 	.byte	0x02, 0x4c
        /*0022*/ 	.byte	0x01
	.zero		1


	//----- nvinfo : EIATTR_EXTERNS
	.align		4
        /*0024*/ 	.byte	0x04, 0x0f
        /*0026*/ 	.short	(.L_25 - .L_24)


	//   ....[0]....
	.align		4
.L_24:
        /*0028*/ 	.word	index@(__assertfail)


	//----- nvinfo : EIATTR_ANNOTATIONS
	.align		4
.L_25:
        /*002c*/ 	.byte	0x04, 0x55
        /*002e*/ 	.short	(.L_27 - .L_26)


	//   ....[0]....
.L_26:
        /*0030*/ 	.word	0x00000001
        /*0034*/ 	.byte	0x90, 0x0d, 0x00, 0x00, 0x01, 0x00, 0x00, 0x00, 0x60, 0x45, 0x00, 0x00, 0x01, 0x00, 0x00, 0x00
        /*0044*/ 	.byte	0xe0, 0x52, 0x00, 0x00


	//----- nvinfo : EIATTR_MERCURY_ISA_VERSION
	.align		4
.L_27:
        /*0048*/ 	.byte	0x03, 0x5f
        /*004a*/ 	.short	0x0101


	//----- nvinfo : EIATTR_INT_WARP_WIDE_INSTR_OFFSETS
	.align		4
        /*004c*/ 	.byte	0x04, 0x31
        /*004e*/ 	.short	(.L_29 - .L_28)


	//   ....[0]....
.L_28:
        /*0050*/ 	.word	0x00000510


	//   ....[1]....
        /*0054*/ 	.word	0x00000540


	//   ....[2]....
        /*0058*/ 	.word	0x00000580


	//   ....[3]....
        /*005c*/ 	.word	0x000006b0


	//   ....[4]....
        /*0060*/ 	.word	0x000006c0


	//   ....[5]....
        /*0064*/ 	.word	0x000006d0


	//   ....[6]....
        /*0068*/ 	.word	0x00000770


	//   ....[7]....
        /*006c*/ 	.word	0x000007b0


	//   ....[8]....
        /*0070*/ 	.word	0x00002000


	//----- nvinfo : EIATTR_COOP_GROUP_MASK_REGIDS
	.align		4
.L_29:
        /*0074*/ 	.byte	0x04, 0x29
        /*0076*/ 	.short	(.L_31 - .L_30)


	//   ....[0]....
.L_30:
        /*0078*/ 	.word	0xffffffff


	//   ....[1]....
        /*007c*/ 	.word	0xffffffff


	//   ....[2]....
        /*0080*/ 	.word	0xffffffff


	//   ....[3]....
        /*0084*/ 	.word	0xffffffff


	//   ....[4]....
        /*0088*/ 	.word	0xffffffff


	//   ....[5]....
        /*008c*/ 	.word	0xffffffff


	//   ....[6]....
        /*0090*/ 	.word	0xffffffff


	//----- nvinfo : EIATTR_COOP_GROUP_INSTR_OFFSETS
	.align		4
.L_31:
        /*0094*/ 	.byte	0x04, 0x28
        /*0096*/ 	.short	(.L_33 - .L_32)


	//   ....[0]....
.L_32:
        /*0098*/ 	.word	0x00000070


	//   ....[1]....
        /*009c*/ 	.word	0x00000080


	//   ....[2]....
        /*00a0*/ 	.word	0x00000140


	//   ....[3]....
        /*00a4*/ 	.word	0x000002d0


	//   ....[4]....
        /*00a8*/ 	.word	0x00000310


	//   ....[5]....
        /*00ac*/ 	.word	0x000006f0


	//   ....[6]....
        /*00b0*/ 	.word	0x00000930


	//----- nvinfo : EIATTR_REG_RECONFIG
	.align		4
.L_33:
        /*00b4*/ 	.byte	0x01, 0x54
	.zero		2


	//----- nvinfo : EIATTR_SYSCALL_OFFSETS
	.align		4
        /*00b8*/ 	.byte	0x04, 0x46
        /*00ba*/ 	.short	(.L_35 - .L_34)


	//   ....[0]....
.L_34:
        /*00bc*/ 	.word	0x00001840


	//----- nvinfo : EIATTR_MBARRIER_INSTR_OFFSETS
	.align		4
.L_35:
        /*00c0*/ 	.byte	0x04, 0x39
        /*00c2*/ 	.short	(.L_37 - .L_36)


	//   ....[0]....
.L_36:
        /*00c4*/ 	.word	0x00000260
        /*00c8*/ 	.word	0x000000ff
        /*00cc*/ 	.word	0x00000000
        /*00d0*/ 	.short	0x0100
        /*00d2*/ 	.byte	0x08
	.zero		1


	//   ....[1]....
        /*00d4*/ 	.word	0x00000270
        /*00d8*/ 	.word	0x000000ff
        /*00dc*/ 	.word	0x00000018
        /*00e0*/ 	.short	0x0100
        /*00e2*/ 	.byte	0x08
	.zero		1


	//   ....[2]....
        /*00e4*/ 	.word	0x00000280
        /*00e8*/ 	.word	0x000000ff
        /*00ec*/ 	.word	0x00000008
        /*00f0*/ 	.short	0x0100
        /*00f2*/ 	.byte	0x08
	.zero		1


	//   ....[3]....
        /*00f4*/ 	.word	0x00000290
        /*00f8*/ 	.word	0x000000ff
        /*00fc*/ 	.word	0x00000020
        /*0100*/ 	.short	0x0100
        /*0102*/ 	.byte	0x08
	.zero		1


	//   ....[4]....
        /*0104*/ 	.word	0x000002a0
        /*0108*/ 	.word	0x000000ff
        /*010c*/ 	.word	0x00000010
        /*0110*/ 	.short	0x0100
        /*0112*/ 	.byte	0x08
	.zero		1


	//   ....[5]....
        /*0114*/ 	.word	0x000002b0
        /*0118*/ 	.word	0x000000ff
        /*011c*/ 	.word	0x00000028
        /*0120*/ 	.short	0x0100
        /*0122*/ 	.byte	0x08
	.zero		1


	//   ....[6]....
        /*0124*/ 	.word	0x000007e0
        /*0128*/ 	.word	0x000000ff
        /*012c*/ 	.word	0x00000060
        /*0130*/ 	.short	0x0100
        /*0132*/ 	.byte	0x08
	.zero		1


	//   ....[7]....
        /*0134*/ 	.word	0x00000870
        /*0138*/ 	.word	0x000000ff
        /*013c*/ 	.word	0x00000068
        /*0140*/ 	.short	0x0100
        /*0142*/ 	.byte	0x08
	.zero		1


	//   ....[8]....
        /*0144*/ 	.word	0x000008b0
        /*0148*/ 	.word	0x000000ff
        /*014c*/ 	.word	0x00000040
        /*0150*/ 	.short	0x0100
        /*0152*/ 	.byte	0x09
	.zero		1


	//   ....[9]....
        /*0154*/ 	.word	0x000008c0
        /*0158*/ 	.word	0x000000ff
        /*015c*/ 	.word	0x00000048
        /*0160*/ 	.short	0x0100
        /*0162*/ 	.byte	0x09
	.zero		1


	//   ....[10]....
        /*0164*/ 	.word	0x000008d0
        /*0168*/ 	.word	0x000000ff
        /*016c*/ 	.word	0x00000050
        /*0170*/ 	.short	0x0100
        /*0172*/ 	.byte	0x09
	.zero		1


	//   ....[11]....
        /*0174*/ 	.word	0x000008e0
        /*0178*/ 	.word	0x000000ff
        /*017c*/ 	.word	0x00000058
        /*0180*/ 	.short	0x0100
        /*0182*/ 	.byte	0x09
	.zero		1


	//   ....[12]....
        /*0184*/ 	.word	0x00001720
        /*0188*/ 	.word	0x0000003f
        /*018c*/ 	.word	0x00000000
        /*0190*/ 	.short	0x010a
        /*0192*/ 	.byte	0x2a
	.zero		1


	//   ....[13]....
        /*0194*/ 	.word	0x000018c0
        /*0198*/ 	.word	0x00000003
        /*019c*/ 	.word	0x00000000
        /*01a0*/ 	.short	0x010a
        /*01a2*/ 	.byte	0x3f
	.zero		1


	//   ....[14]....
        /*01a4*/ 	.word	0x00001900
        /*01a8*/ 	.word	0x00000003
        /*01ac*/ 	.word	0x00000000
        /*01b0*/ 	.short	0x010a
        /*01b2*/ 	.byte	0x3f
	.zero		1


	//   ....[15]....
        /*01b4*/ 	.word	0x00001c00
        /*01b8*/ 	.word	0x000000ff
        /*01bc*/ 	.word	0x00000000
        /*01c0*/ 	.short	0x010a
        /*01c2*/ 	.byte	0x04
	.zero		1


	//   ....[16]....
        /*01c4*/ 	.word	0x00001c40
        /*01c8*/ 	.word	0x000000ff
        /*01cc*/ 	.word	0x00000000
        /*01d0*/ 	.short	0x010a
        /*01d2*/ 	.byte	0x04
	.zero		1


	//   ....[17]....
        /*01d4*/ 	.word	0x00001ea0
        /*01d8*/ 	.word	0x00000005
        /*01dc*/ 	.word	0x00000000
        /*01e0*/ 	.short	0x0101
        /*01e2*/ 	.byte	0x3f
	.zero		1


	//   ....[18]....
        /*01e4*/ 	.word	0x00001fa0
        /*01e8*/ 	.word	0x00000040
        /*01ec*/ 	.word	0x00000000
        /*01f0*/ 	.short	0x0101
        /*01f2*/ 	.byte	0x2f
	.zero		1


	//   ....[19]....
        /*01f4*/ 	.word	0x000020a0
        /*01f8*/ 	.word	0x00000003
        /*01fc*/ 	.word	0x00000000
        /*0200*/ 	.short	0x0101
        /*0202*/ 	.byte	0x3f
	.zero		1


	//   ....[20]....
        /*0204*/ 	.word	0x00002160
        /*0208*/ 	.word	0x0000003f
        /*020c*/ 	.word	0x00000010
        /*0210*/ 	.short	0x010a
        /*0212*/ 	.byte	0x2a
	.zero		1


	//   ....[21]....
        /*0214*/ 	.word	0x00004580
        /*0218*/ 	.word	0x00000042
        /*021c*/ 	.word	0x00000000
        /*0220*/ 	.short	0x0101
        /*0222*/ 	.byte	0x2f
	.zero		1


	//   ....[22]....
        /*0224*/ 	.word	0x00004ff0
        /*0228*/ 	.word	0x0000000a
        /*022c*/ 	.word	0x00000018
        /*0230*/ 	.short	0x010a
        /*0232*/ 	.byte	0x3f
	.zero		1


	//   ....[23]....
        /*0234*/ 	.word	0x000053f0
        /*0238*/ 	.word	0x00000005
        /*023c*/ 	.word	0x00000068
        /*0240*/ 	.short	0x0101
        /*0242*/ 	.byte	0x3f
	.zero		1


	//   ....[24]....
        /*0244*/ 	.word	0x00005b70
        /*0248*/ 	.word	0x00000009
        /*024c*/ 	.word	0x00000000
        /*0250*/ 	.short	0x010a
        /*0252*/ 	.byte	0x3f
	.zero		1


	//   ....[25]....
        /*0254*/ 	.word	0x00005bf0
        /*0258*/ 	.word	0x00000006
        /*025c*/ 	.word	0x00000000
        /*0260*/ 	.short	0x010a
        /*0262*/ 	.byte	0x3f
	.zero		1


	//   ....[26]....
        /*0264*/ 	.word	0x00005c80
        /*0268*/ 	.word	0x00000003
        /*026c*/ 	.word	0x00000000
        /*0270*/ 	.short	0x010a
        /*0272*/ 	.byte	0x3f
	.zero		1


	//   ....[27]....
        /*0274*/ 	.word	0x00005ce0
        /*0278*/ 	.word	0x00000041
        /*027c*/ 	.word	0x00000000
        /*0280*/ 	.short	0x010a
        /*0282*/ 	.byte	0x3f
	.zero		1


	//   ....[28]....
        /*0284*/ 	.word	0x00005d30
        /*0288*/ 	.word	0x00000003
        /*028c*/ 	.word	0x00000000
        /*0290*/ 	.short	0x010a
        /*0292*/ 	.byte	0x3f
	.zero		1


	//   ....[29]....
        /*0294*/ 	.word	0x00005d90
        /*0298*/ 	.word	0x00000005
        /*029c*/ 	.word	0x00000000
        /*02a0*/ 	.short	0x010a
        /*02a2*/ 	.byte	0x3f
	.zero		1


	//   ....[30]....
        /*02a4*/ 	.word	0x00005de0
        /*02a8*/ 	.word	0x00000041
        /*02ac*/ 	.word	0x00000010
        /*02b0*/ 	.short	0x010a
        /*02b2*/ 	.byte	0x3f
	.zero		1


	//   ....[31]....
        /*02b4*/ 	.word	0x00005eb0
        /*02b8*/ 	.word	0x0000000a
        /*02bc*/ 	.word	0x00000018
        /*02c0*/ 	.short	0x010a
        /*02c2*/ 	.byte	0x3f
	.zero		1


	//   ....[32]....
        /*02c4*/ 	.word	0x00005f80
        /*02c8*/ 	.word	0x00000009
        /*02cc*/ 	.word	0x00000000
        /*02d0*/ 	.short	0x010a
        /*02d2*/ 	.byte	0x3f
	.zero		1


	//   ....[33]....
        /*02d4*/ 	.word	0x00005fd0
        /*02d8*/ 	.word	0x00000006
        /*02dc*/ 	.word	0x00000000
        /*02e0*/ 	.short	0x010a
        /*02e2*/ 	.byte	0x3f
	.zero		1


	//----- nvinfo : EIATTR_NUM_MBARRIERS
	.align		4
.L_37:
        /*02e4*/ 	.byte	0x03, 0x38
        /*02e6*/ 	.short	0x000c


	//----- nvinfo : EIATTR_EXIT_INSTR_OFFSETS
	.align		4
        /*02e8*/ 	.byte	0x04, 0x1c
        /*02ea*/ 	.short	(.L_39 - .L_38)


	//   ....[0]....
.L_38:
        /*02ec*/ 	.word	0x000013d0


	//   ....[1]....
        /*02f0*/ 	.word	0x00001430


	//   ....[2]....
        /*02f4*/ 	.word	0x00004c10


	//   ....[3]....
        /*02f8*/ 	.word	0x00004c40


	//   ....[4]....
        /*02fc*/ 	.word	0x00005cd0


	//----- nvinfo : EIATTR_MAX_THREADS
	.align		4
.L_39:
        /*0300*/ 	.byte	0x04, 0x05
        /*0302*/ 	.short	(.L_41 - .L_40)
.L_40:
        /*0304*/ 	.word	0x00000180
        /*0308*/ 	.word	0x00000001
        /*030c*/ 	.word	0x00000001


	//----- nvinfo : EIATTR_CRS_STACK_SIZE
	.align		4
.L_41:
        /*0310*/ 	.byte	0x04, 0x1e
        /*0312*/ 	.short	(.L_43 - .L_42)
.L_42:
        /*0314*/ 	.word	0x00000000


	//----- nvinfo : EIATTR_CBANK_PARAM_SIZE
	.align		4
.L_43:
        /*0318*/ 	.byte	0x03, 0x19
        /*031a*/ 	.short	0x0470


	//----- nvinfo : EIATTR_PARAM_CBANK
	.align		4
        /*031c*/ 	.byte	0x04, 0x0a
        /*031e*/ 	.short	(.L_45 - .L_44)
	.align		4
.L_44:
        /*0320*/ 	.word	index@(.nv.constant0._ZN7cutlass13device_kernelINS_4gemm6kernel13GemmUniversalIN4cute5tupleIJiiiiEEENS1_10collective13CollectiveMmaINS1_34MainloopSm90TmaGmmaWarpSpecializedILi3ENS5_IJNS4_1CILi2EEESB_NSA_ILi1EEEEEENS1_32KernelTmaWarpSpecializedPingpongEEENS5_IJNSA_ILi64EEESG_NSA_ILi32EEEEEENS_10tfloat32_tENS5_IJlSC_lEEESJ_SK_NS4_8TiledMMAINS4_8MMA_AtomIJNS4_4SM904GMMA29MMA_64x64x8_F32TF32TF32_SS_TNILNSO_7ScaleInE1ELSQ_1EEEEEENS4_6LayoutINS5_IJSC_SC_SC_EEENS5_IJNSA_ILi0EEESV_SV_EEEEENS5_IJNS4_10UnderscoreESY_SY_EEEEENS4_23SM90_TMA_LOAD_MULTICASTENS4_14ComposedLayoutINS4_7SwizzleILi3ELi4ELi3EEENS4_18smem_ptr_flag_bitsILi32EEENST_INS5_IJNSA_ILi8EEESH_EEENS5_IJSH_SC_EEEEEEEvNS4_8identityES11_S1B_vS1C_EENS_8epilogue10collective6detail29Sm90TmaWarpSpecializedAdapterINS1F_15DefaultEpilogueISJ_SK_SK_NS1E_6thread17LinearCombinationISJ_Li1EffLNS1J_9ScaleType4KindE0ELNS_15FloatRoundStyleE2ESJ_EENS1_15EpilogueDefaultEEEEEvvEEEEvNT_6ParamsE)
        /*0324*/ 	.short	0x0210
        /*0326*/ 	.short	0x0470


	//----- nvinfo : EIATTR_SW_WAR
	.align		4
.L_45:
        /*0328*/ 	.byte	0x04, 0x36
        /*032a*/ 	.short	(.L_47 - .L_46)
.L_46:
        /*032c*/ 	.word	0x00000008
.L_47:


//--------------------- .nv.callgraph             --------------------------
	.section	.nv.callgraph,"",@"SHT_CUDA_CALLGRAPH"
	.align	4
	.sectionentsize	8
	.align		4
        /*0000*/ 	.word	0x00000000
	.align		4
        /*0004*/ 	.word	0xffffffff
	.align		4
        /*0008*/ 	.word	index@(_ZN7cutlass13device_kernelINS_4gemm6kernel13GemmUniversalIN4cute5tupleIJiiiiEEENS1_10collective13CollectiveMmaINS1_34MainloopSm90TmaGmmaWarpSpecializedILi3ENS5_IJNS4_1CILi2EEESB_NSA_ILi1EEEEEENS1_32KernelTmaWarpSpecializedPingpongEEENS5_IJNSA_ILi64EEESG_NSA_ILi32EEEEEENS_10tfloat32_tENS5_IJlSC_lEEESJ_SK_NS4_8TiledMMAINS4_8MMA_AtomIJNS4_4SM904GMMA29MMA_64x64x8_F32TF32TF32_SS_TNILNSO_7ScaleInE1ELSQ_1EEEEEENS4_6LayoutINS5_IJSC_SC_SC_EEENS5_IJNSA_ILi0EEESV_SV_EEEEENS5_IJNS4_10UnderscoreESY_SY_EEEEENS4_23SM90_TMA_LOAD_MULTICASTENS4_14ComposedLayoutINS4_7SwizzleILi3ELi4ELi3EEENS4_18smem_ptr_flag_bitsILi32EEENST_INS5_IJNSA_ILi8EEESH_EEENS5_IJSH_SC_EEEEEEEvNS4_8identityES11_S1B_vS1C_EENS_8epilogue10collective6detail29Sm90TmaWarpSpecializedAdapterINS1F_15DefaultEpilogueISJ_SK_SK_NS1E_6thread17LinearCombinationISJ_Li1EffLNS1J_9ScaleType4KindE0ELNS_15FloatRoundStyleE2ESJ_EENS1_15EpilogueDefaultEEEEEvvEEEEvNT_6ParamsE)
	.align		4
        /*000c*/ 	.word	index@(__assertfail)
	.align		4
        /*0010*/ 	.word	0x00000000
	.align		4
        /*0014*/ 	.word	0xfffffffe
	.align		4
        /*0018*/ 	.word	0x00000000
	.align		4
        /*001c*/ 	.word	0xfffffffd
	.align		4
        /*0020*/ 	.word	0x00000000
	.align		4
        /*0024*/ 	.word	0xfffffffc


//--------------------- .nv.constant4             --------------------------
	.section	.nv.constant4,"a",@progbits
	.align	8
	.align		8
.nv.constant4:
        /*0000*/ 	.dword	__assertfail
	.align		8
        /*0008*/ 	.dword	__unnamed_1
	.align		8
        /*0010*/ 	.dword	_ZN39_INTERNAL_e9670b6a_4_k_cu_784e407c_65314cuda3std3__45__cpo5beginE
	.align		8
        /*0018*/ 	.dword	_ZN39_INTERNAL_e9670b6a_4_k_cu_784e407c_65314cuda3std3__45__cpo3endE
	.align		8
        /*0020*/ 	.dword	_ZN39_INTERNAL_e9670b6a_4_k_cu_784e407c_65314cuda3std3__45__cpo6cbeginE
	.align		8
        /*0028*/ 	.dword	_ZN39_INTERNAL_e9670b6a_4_k_cu_784e407c_65314cuda3std3__45__cpo4cendE
	.align		8
        /*0030*/ 	.dword	_ZN39_INTERNAL_e9670b6a_4_k_cu_784e407c_65314cuda3std3__441_GLOBAL__N__e9670b6a_4_k_cu_784e407c_65316ignoreE
	.align		8
        /*0038*/ 	.dword	_ZN39_INTERNAL_e9670b6a_4_k_cu_784e407c_65314cuda3std3__419piecewise_constructE
	.align		8
        /*0040*/ 	.dword	_ZN39_INTERNAL_e9670b6a_4_k_cu_784e407c_65314cuda3std3__48in_placeE
	.align		8
        /*0048*/ 	.dword	_ZN39_INTERNAL_e9670b6a_4_k_cu_784e407c_65314cuda3std6ranges3__45__cpo4swapE
	.align		8
        /*0050*/ 	.dword	_ZN39_INTERNAL_e9670b6a_4_k_cu_784e407c_65314cuda3std6ranges3__45__cpo9iter_moveE
	.align		8
        /*0058*/ 	.dword	_ZN39_INTERNAL_e9670b6a_4_k_cu_784e407c_65314cute7productE
	.align		8
        /*0060*/ 	.dword	_ZN39_INTERNAL_e9670b6a_4_k_cu_784e407c_65314cute1_E
	.align		8
        /*0068*/ 	.dword	$str$22
	.align		8
        /*0070*/ 	.dword	$str$23


//--------------------- .text._ZN7cutlass13device_kernelINS_4gemm6kernel13GemmUniversalIN4cute5tupleIJiiiiEEENS1_10collective13CollectiveMmaINS1_34MainloopSm90TmaGmmaWarpSpecializedILi3ENS5_IJNS4_1CILi2EEESB_NSA_ILi1EEEEEENS1_32KernelTmaWarpSpecializedPingpongEEENS5_IJNSA_ILi64EEESG_NSA_ILi32EEEEEENS_10tfloat32_tENS5_IJlSC_lEEESJ_SK_NS4_8TiledMMAINS4_8MMA_AtomIJNS4_4SM904GMMA29MMA_64x64x8_F32TF32TF32_SS_TNILNSO_7ScaleInE1ELSQ_1EEEEEENS4_6LayoutINS5_IJSC_SC_SC_EEENS5_IJNSA_ILi0EEESV_SV_EEEEENS5_IJNS4_10UnderscoreESY_SY_EEEEENS4_23SM90_TMA_LOAD_MULTICASTENS4_14ComposedLayoutINS4_7SwizzleILi3ELi4ELi3EEENS4_18smem_ptr_flag_bitsILi32EEENST_INS5_IJNSA_ILi8EEESH_EEENS5_IJSH_SC_EEEEEEEvNS4_8identityES11_S1B_vS1C_EENS_8epilogue10collective6detail29Sm90TmaWarpSpecializedAdapterINS1F_15DefaultEpilogueISJ_SK_SK_NS1E_6thread17LinearCombinationISJ_Li1EffLNS1J_9ScaleType4KindE0ELNS_15FloatRoundStyleE2ESJ_EENS1_15EpilogueDefaultEEEEEvvEEEEvNT_6ParamsE --------------------------
	.section	.text._ZN7cutlass13device_kernelINS_4gemm6kernel13GemmUniversalIN4cute5tupleIJiiiiEEENS1_10collective13CollectiveMmaINS1_34MainloopSm90TmaGmmaWarpSpecializedILi3ENS5_IJNS4_1CILi2EEESB_NSA_ILi1EEEEEENS1_32KernelTmaWarpSpecializedPingpongEEENS5_IJNSA_ILi64EEESG_NSA_ILi32EEEEEENS_10tfloat32_tENS5_IJlSC_lEEESJ_SK_NS4_8TiledMMAINS4_8MMA_AtomIJNS4_4SM904GMMA29MMA_64x64x8_F32TF32TF32_SS_TNILNSO_7ScaleInE1ELSQ_1EEEEEENS4_6LayoutINS5_IJSC_SC_SC_EEENS5_IJNSA_ILi0EEESV_SV_EEEEENS5_IJNS4_10UnderscoreESY_SY_EEEEENS4_23SM90_TMA_LOAD_MULTICASTENS4_14ComposedLayoutINS4_7SwizzleILi3ELi4ELi3EEENS4_18smem_ptr_flag_bitsILi32EEENST_INS5_IJNSA_ILi8EEESH_EEENS5_IJSH_SC_EEEEEEEvNS4_8identityES11_S1B_vS1C_EENS_8epilogue10collective6detail29Sm90TmaWarpSpecializedAdapterINS1F_15DefaultEpilogueISJ_SK_SK_NS1E_6thread17LinearCombinationISJ_Li1EffLNS1J_9ScaleType4KindE0ELNS_15FloatRoundStyleE2ESJ_EENS1_15EpilogueDefaultEEEEEvvEEEEvNT_6ParamsE,"ax",@progbits
	.align	128
.text._ZN7cutlass13device_kernelINS_4gemm6kernel13GemmUniversalIN4cute5tupleIJiiiiEEENS1_10collective13CollectiveMmaINS1_34MainloopSm90TmaGmmaWarpSpecializedILi3ENS5_IJNS4_1CILi2EEESB_NSA_ILi1EEEEEENS1_32KernelTmaWarpSpecializedPingpongEEENS5_IJNSA_ILi64EEESG_NSA_ILi32EEEEEENS_10tfloat32_tENS5_IJlSC_lEEESJ_SK_NS4_8TiledMMAINS4_8MMA_AtomIJNS4_4SM904GMMA29MMA_64x64x8_F32TF32TF32_SS_TNILNSO_7ScaleInE1ELSQ_1EEEEEENS4_6LayoutINS5_IJSC_SC_SC_EEENS5_IJNSA_ILi0EEESV_SV_EEEEENS5_IJNS4_10UnderscoreESY_SY_EEEEENS4_23SM90_TMA_LOAD_MULTICASTENS4_14ComposedLayoutINS4_7SwizzleILi3ELi4ELi3EEENS4_18smem_ptr_flag_bitsILi32EEENST_INS5_IJNSA_ILi8EEESH_EEENS5_IJSH_SC_EEEEEEEvNS4_8identityES11_S1B_vS1C_EENS_8epilogue10collective6detail29Sm90TmaWarpSpecializedAdapterINS1F_15DefaultEpilogueISJ_SK_SK_NS1E_6thread17LinearCombinationISJ_Li1EffLNS1J_9ScaleType4KindE0ELNS_15FloatRoundStyleE2ESJ_EENS1_15EpilogueDefaultEEEEEvvEEEEvNT_6ParamsE:
        .type           _ZN7cutlass13device_kernelINS_4gemm6kernel13GemmUniversalIN4cute5tupleIJiiiiEEENS1_10collective13CollectiveMmaINS1_34MainloopSm90TmaGmmaWarpSpecializedILi3ENS5_IJNS4_1CILi2EEESB_NSA_ILi1EEEEEENS1_32KernelTmaWarpSpecializedPingpongEEENS5_IJNSA_ILi64EEESG_NSA_ILi32EEEEEENS_10tfloat32_tENS5_IJlSC_lEEESJ_SK_NS4_8TiledMMAINS4_8MMA_AtomIJNS4_4SM904GMMA29MMA_64x64x8_F32TF32TF32_SS_TNILNSO_7ScaleInE1ELSQ_1EEEEEENS4_6LayoutINS5_IJSC_SC_SC_EEENS5_IJNSA_ILi0EEESV_SV_EEEEENS5_IJNS4_10UnderscoreESY_SY_EEEEENS4_23SM90_TMA_LOAD_MULTICASTENS4_14ComposedLayoutINS4_7SwizzleILi3ELi4ELi3EEENS4_18smem_ptr_flag_bitsILi32EEENST_INS5_IJNSA_ILi8EEESH_EEENS5_IJSH_SC_EEEEEEEvNS4_8identityES11_S1B_vS1C_EENS_8epilogue10collective6detail29Sm90TmaWarpSpecializedAdapterINS1F_15DefaultEpilogueISJ_SK_SK_NS1E_6thread17LinearCombinationISJ_Li1EffLNS1J_9ScaleType4KindE0ELNS_15FloatRoundStyleE2ESJ_EENS1_15EpilogueDefaultEEEEEvvEEEEvNT_6ParamsE,@function
        .size           _ZN7cutlass13device_kernelINS_4gemm6kernel13GemmUniversalIN4cute5tupleIJiiiiEEENS1_10collective13CollectiveMmaINS1_34MainloopSm90TmaGmmaWarpSpecializedILi3ENS5_IJNS4_1CILi2EEESB_NSA_ILi1EEEEEENS1_32KernelTmaWarpSpecializedPingpongEEENS5_IJNSA_ILi64EEESG_NSA_ILi32EEEEEENS_10tfloat32_tENS5_IJlSC_lEEESJ_SK_NS4_8TiledMMAINS4_8MMA_AtomIJNS4_4SM904GMMA29MMA_64x64x8_F32TF32TF32_SS_TNILNSO_7ScaleInE1ELSQ_1EEEEEENS4_6LayoutINS5_IJSC_SC_SC_EEENS5_IJNSA_ILi0EEESV_SV_EEEEENS5_IJNS4_10UnderscoreESY_SY_EEEEENS4_23SM90_TMA_LOAD_MULTICASTENS4_14ComposedLayoutINS4_7SwizzleILi3ELi4ELi3EEENS4_18smem_ptr_flag_bitsILi32EEENST_INS5_IJNSA_ILi8EEESH_EEENS5_IJSH_SC_EEEEEEEvNS4_8identityES11_S1B_vS1C_EENS_8epilogue10collective6detail29Sm90TmaWarpSpecializedAdapterINS1F_15DefaultEpilogueISJ_SK_SK_NS1E_6thread17LinearCombinationISJ_Li1EffLNS1J_9ScaleType4KindE0ELNS_15FloatRoundStyleE2ESJ_EENS1_15EpilogueDefaultEEEEEvvEEEEvNT_6ParamsE,(.L_x_135 - _ZN7cutlass13device_kernelINS_4gemm6kernel13GemmUniversalIN4cute5tupleIJiiiiEEENS1_10collective13CollectiveMmaINS1_34MainloopSm90TmaGmmaWarpSpecializedILi3ENS5_IJNS4_1CILi2EEESB_NSA_ILi1EEEEEENS1_32KernelTmaWarpSpecializedPingpongEEENS5_IJNSA_ILi64EEESG_NSA_ILi32EEEEEENS_10tfloat32_tENS5_IJlSC_lEEESJ_SK_NS4_8TiledMMAINS4_8MMA_AtomIJNS4_4SM904GMMA29MMA_64x64x8_F32TF32TF32_SS_TNILNSO_7ScaleInE1ELSQ_1EEEEEENS4_6LayoutINS5_IJSC_SC_SC_EEENS5_IJNSA_ILi0EEESV_SV_EEEEENS5_IJNS4_10UnderscoreESY_SY_EEEEENS4_23SM90_TMA_LOAD_MULTICASTENS4_14ComposedLayoutINS4_7SwizzleILi3ELi4ELi3EEENS4_18smem_ptr_flag_bitsILi32EEENST_INS5_IJNSA_ILi8EEESH_EEENS5_IJSH_SC_EEEEEEEvNS4_8identityES11_S1B_vS1C_EENS_8epilogue10collective6detail29Sm90TmaWarpSpecializedAdapterINS1F_15DefaultEpilogueISJ_SK_SK_NS1E_6thread17LinearCombinationISJ_Li1EffLNS1J_9ScaleType4KindE0ELNS_15FloatRoundStyleE2ESJ_EENS1_15EpilogueDefaultEEEEEvvEEEEvNT_6ParamsE)
        .other          _ZN7cutlass13device_kernelINS_4gemm6kernel13GemmUniversalIN4cute5tupleIJiiiiEEENS1_10collective13CollectiveMmaINS1_34MainloopSm90TmaGmmaWarpSpecializedILi3ENS5_IJNS4_1CILi2EEESB_NSA_ILi1EEEEEENS1_32KernelTmaWarpSpecializedPingpongEEENS5_IJNSA_ILi64EEESG_NSA_ILi32EEEEEENS_10tfloat32_tENS5_IJlSC_lEEESJ_SK_NS4_8TiledMMAINS4_8MMA_AtomIJNS4_4SM904GMMA29MMA_64x64x8_F32TF32TF32_SS_TNILNSO_7ScaleInE1ELSQ_1EEEEEENS4_6LayoutINS5_IJSC_SC_SC_EEENS5_IJNSA_ILi0EEESV_SV_EEEEENS5_IJNS4_10UnderscoreESY_SY_EEEEENS4_23SM90_TMA_LOAD_MULTICASTENS4_14ComposedLayoutINS4_7SwizzleILi3ELi4ELi3EEENS4_18smem_ptr_flag_bitsILi32EEENST_INS5_IJNSA_ILi8EEESH_EEENS5_IJSH_SC_EEEEEEEvNS4_8identityES11_S1B_vS1C_EENS_8epilogue10collective6detail29Sm90TmaWarpSpecializedAdapterINS1F_15DefaultEpilogueISJ_SK_SK_NS1E_6thread17LinearCombinationISJ_Li1EffLNS1J_9ScaleType4KindE0ELNS_15FloatRoundStyleE2ESJ_EENS1_15EpilogueDefaultEEEEEvvEEEEvNT_6ParamsE,@"STO_CUDA_ENTRY STV_DEFAULT"
_ZN7cutlass13device_kernelINS_4gemm6kernel13GemmUniversalIN4cute5tupleIJiiiiEEENS1_10collective13CollectiveMmaINS1_34MainloopSm90TmaGmmaWarpSpecializedILi3ENS5_IJNS4_1CILi2EEESB_NSA_ILi1EEEEEENS1_32KernelTmaWarpSpecializedPingpongEEENS5_IJNSA_ILi64EEESG_NSA_ILi32EEEEEENS_10tfloat32_tENS5_IJlSC_lEEESJ_SK_NS4_8TiledMMAINS4_8MMA_AtomIJNS4_4SM904GMMA29MMA_64x64x8_F32TF32TF32_SS_TNILNSO_7ScaleInE1ELSQ_1EEEEEENS4_6LayoutINS5_IJSC_SC_SC_EEENS5_IJNSA_ILi0EEESV_SV_EEEEENS5_IJNS4_10UnderscoreESY_SY_EEEEENS4_23SM90_TMA_LOAD_MULTICASTENS4_14ComposedLayoutINS4_7SwizzleILi3ELi4ELi3EEENS4_18smem_ptr_flag_bitsILi32EEENST_INS5_IJNSA_ILi8EEESH_EEENS5_IJSH_SC_EEEEEEEvNS4_8identityES11_S1B_vS1C_EENS_8epilogue10collective6detail29Sm90TmaWarpSpecializedAdapterINS1F_15DefaultEpilogueISJ_SK_SK_NS1E_6thread17LinearCombinationISJ_Li1EffLNS1J_9ScaleType4KindE0ELNS_15FloatRoundStyleE2ESJ_EENS1_15EpilogueDefaultEEEEEvvEEEEvNT_6ParamsE:
[----:B------:R-:W0:Y:S02]  /*0000*/  LDC R1, c[0x0][0x28] ;  /* 0x00000a00ff017b82 */ /* 0x000e240000000800 */
[----:B0-----:R-:W-:Y:S01]  /*0010*/  VIADD R1, R1, 0xfffffff8 ;  /* 0xfffffff801017836 */ /* 0x001fe20000000000 */
[----:B------:R-:W0:Y:S01]  /*0020*/  S2R R4, SR_TID.X ;  /* 0x0000000000047919 */ /* 0x000e220000002100 */
[----:B------:R-:W-:Y:S01]  /*0030*/  ELECT P0, URZ, PT ;  /* 0x00000000003f782f */ /* 0x000fe20003800000 */
[----:B------:R-:W-:Y:S01]  /*0040*/  BSSY B0, `(.L_x_0) ;  /* 0x000000f000007945 */ /* 0x000fe20003800000 */
[--C-:B0-----:R-:W-:Y:S02]  /*0050*/  SHF.R.U32.HI R2, RZ, 0x5, R4.reuse ;  /* 0x00000005ff027819 */ /* 0x101fe40000011604 */
[----:B------:R-:W-:-:S03]  /*0060*/  SHF.R.U32.HI R7, RZ, 0x7, R4 ;  /* 0x00000007ff077819 */ /* 0x000fc60000011604 */
[----:B------:R-:W0:Y:S04]  /*0070*/  SHFL.IDX PT, R5, R2, RZ, 0x1f ;  /* 0x00001fff02057589 */ /* 0x000e2800000e0000 */
[----:B------:R1:W2:Y:S01]  /*0080*/  SHFL.IDX PT, R10, R7, RZ, 0x1f ;  /* 0x00001fff070a7589 */ /* 0x0002a200000e0000 */
[----:B0-----:R-:W-:-:S13]  /*0090*/  ISETP.NE.OR P0, PT, R5, RZ, !P0 ;  /* 0x000000ff0500720c */ /* 0x001fda0004705670 */
[----:B-12---:R-:W-:Y:S05]  /*00a0*/  @P0 BRA `(.L_x_1) ;  /* 0x0000000000200947 */ /* 0x006fea0003800000 */
[----:B------:R-:W-:Y:S02]  /*00b0*/  ULDC.64 UR4, c[0x0][0x198] ;  /* 0x0000660000047ab9 */ /* 0x000fe40000000a00 */
[----:B------:R-:W-:Y:S02]  /*00c0*/  UIADD3 UR6, UP0, UR4, 0xf0, URZ ;  /* 0x000000f004067890 */ /* 0x000fe4000ff1e03f */
[----:B------:R-:W-:Y:S02]  /*00d0*/  UIADD3 UR4, UP1, UR4, 0x1f0, URZ ;  /* 0x000001f004047890 */ /* 0x000fe4000ff3e03f */
[----:B------:R-:W-:Y:S02]  /*00e0*/  UIADD3.X UR7, URZ, UR5, URZ, UP0, !UPT ;  /* 0x000000053f077290 */ /* 0x000fe400087fe43f */
[----:B------:R-:W-:-:S07]  /*00f0*/  UIADD3.X UR5, URZ, UR5, URZ, UP1, !UPT ;  /* 0x000000053f057290 */ /* 0x000fce0008ffe43f */
[----:B------:R0:W-:Y:S02]  /*0100*/  UTMACCTL.PF [UR6] ;  /* 0x00000000060079b9 */ /* 0x0001e40008040000 */
[----:B------:R0:W-:Y:S02]  /*0110*/  UTMACCTL.PF [UR4] ;  /* 0x00000000040079b9 */ /* 0x0001e40008040000 */
[----:B0-----:R-:W-:Y:S01]  /*0120*/  NOP ;  /* 0x0000000000007918 */ /* 0x001fe20000000000 */
.L_x_1:
[----:B------:R-:W-:Y:S05]  /*0130*/  BSYNC B0 ;  /* 0x0000000000007941 */ /* 0x000fea0003800000 */
.L_x_0:
[----:B------:R-:W0:Y:S01]  /*0140*/  SHFL.IDX PT, R8, R2, RZ, 0x1f ;  /* 0x00001fff02087589 */ /* 0x000e2200000e0000 */
[----:B------:R-:W-:-:S04]  /*0150*/  SHF.R.S32.HI R3, RZ, 0x1f, R4 ;  /* 0x0000001fff037819 */ /* 0x000fc80000011404 */
[----:B------:R-:W-:Y:S02]  /*0160*/  LEA.HI R3, R3, R4, RZ, 0x7 ;  /* 0x0000000403037211 */ /* 0x000fe400078f38ff */
[----:B0-----:R-:W-:-:S13]  /*0170*/  ISETP.NE.AND P0, PT, R8, RZ, PT ;  /* 0x000000ff0800720c */ /* 0x001fda0003f05270 */
[----:B------:R-:W-:Y:S05]  /*0180*/  @P0 BRA `(.L_x_2) ;  /* 0x0000000000500947 */ /* 0x000fea0003800000 */
[----:B------:R-:W0:Y:S01]  /*0190*/  S2UR UR8, SR_CgaCtaId ;  /* 0x00000000000879c3 */ /* 0x000e220000008800 */
[----:B------:R-:W-:Y:S01]  /*01a0*/  UMOV UR4, 0x400 ;  /* 0x0000040000047882 */ /* 0x000fe20000000000 */
[----:B------:R-:W-:Y:S01]  /*01b0*/  UMOV UR5, 0x1 ;  /* 0x0000000100057882 */ /* 0x000fe20000000000 */
[----:B------:R-:W-:Y:S01]  /*01c0*/  UMOV UR6, 0x3 ;  /* 0x0000000300067882 */ /* 0x000fe20000000000 */
[----:B------:R-:W-:Y:S01]  /*01d0*/  ELECT P0, URZ, PT ;  /* 0x00000000003f782f */ /* 0x000fe20003800000 */
[----:B------:R-:W-:-:S04]  /*01e0*/  UIADD3 UR6, -UR6, 0x100000, URZ ;  /* 0x0010000006067890 */ /* 0x000fc8000fffe13f */
[----:B------:R-:W-:Y:S02]  /*01f0*/  USHF.L.U32 UR7, UR6, 0xb, URZ ;  /* 0x0000000b06077899 */ /* 0x000fe4000800063f */
[----:B------:R-:W-:Y:S02]  /*0200*/  USHF.L.U32 UR6, UR6, 0x1, URZ ;  /* 0x0000000106067899 */ /* 0x000fe4000800063f */
[----:B0-----:R-:W-:Y:S02]  /*0210*/  ULEA UR8, UR8, UR4, 0x18 ;  /* 0x0000000408087291 */ /* 0x001fe4000f8ec03f */
[----:B------:R-:W-:-:S04]  /*0220*/  UIADD3 UR4, -UR5, 0x100000, URZ ;  /* 0x0010000005047890 */ /* 0x000fc8000fffe13f */
[----:B------:R-:W-:Y:S02]  /*0230*/  USHF.L.U32 UR5, UR4, 0xb, URZ ;  /* 0x0000000b04057899 */ /* 0x000fe4000800063f */
[----:B------:R-:W-:Y:S01]  /*0240*/  USHF.L.U32 UR4, UR4, 0x1, URZ ;  /* 0x0000000104047899 */ /* 0x000fe2000800063f */
[----:B------:R-:W0:Y:S11]  /*0250*/  FENCE.VIEW.ASYNC.S ;  /* 0x00000000000073c6 */ /* 0x000e360000000000 */
[----:B0-----:R0:W1:Y:S01]  /*0260*/  SYNCS.EXCH.64 URZ, [UR8], UR4 ;  /* 0x00000004083f75b2 */ /* 0x0010620008000100 */
[----:B------:R0:W2:Y:S01]  /*0270*/  SYNCS.EXCH.64 URZ, [UR8+0x18], UR6 ;  /* 0x00001806083f75b2 */ /* 0x0000a20008000100 */
[----:B------:R0:W3:Y:S01]  /*0280*/  SYNCS.EXCH.64 URZ, [UR8+0x8], UR4 ;  /* 0x00000804083f75b2 */ /* 0x0000e20008000100 */
[----:B------:R0:W4:Y:S01]  /*0290*/  SYNCS.EXCH.64 URZ, [UR8+0x20], UR6 ;  /* 0x00002006083f75b2 */ /* 0x0001220008000100 */
[----:B------:R0:W0:Y:S01]  /*02a0*/  SYNCS.EXCH.64 URZ, [UR8+0x10], UR4 ;  /* 0x00001004083f75b2 */ /* 0x0000220008000100 */
[----:B------:R0:W0:Y:S01]  /*02b0*/  SYNCS.EXCH.64 URZ, [UR8+0x28], UR6 ;  /* 0x00002806083f75b2 */ /* 0x0000220008000100 */
[----:B------:R-:W-:Y:S01]  /*02c0*/  NOP ;  /* 0x0000000000007918 */ /* 0x000fe20000000000 */
.L_x_2:
[----:B------:R-:W5:Y:S01]  /*02d0*/  SHFL.IDX PT, R13, R2, RZ, 0x1f ;  /* 0x00001fff020d7589 */ /* 0x000f6200000e0000 */
[----:B------:R-:W1:Y:S01]  /*02e0*/  S2UR UR12, SR_CTAID.X ;  /* 0x00000000000c79c3 */ /* 0x000e620000002500 */
[----:B------:R-:W-:Y:S02]  /*02f0*/  LOP3.LUT R3, R3, 0xffffff80, RZ, 0xc0, !PT ;  /* 0xffffff8003037812 */ /* 0x000fe400078ec0ff */
[----:B------:R-:W-:Y:S01]  /*0300*/  ELECT P0, URZ, PT ;  /* 0x00000000003f782f */ /* 0x000fe20003800000 */
[----:B------:R2:W3:Y:S01]  /*0310*/  SHFL.IDX PT, R12, R2, RZ, 0x1f ;  /* 0x00001fff020c7589 */ /* 0x0004e200000e0000 */
[----:B------:R-:W-:Y:S01]  /*0320*/  ELECT P1, URZ, PT ;  /* 0x00000000003f782f */ /* 0x000fe20003820000 */
[----:B------:R-:W-:Y:S01]  /*0330*/  NOP ;  /* 0x0000000000007918 */ /* 0x000fe20000000000 */
[----:B------:R-:W-:Y:S01]  /*0340*/  IMAD.IADD R3, R4, 0x1, -R3 ;  /* 0x0000000104037824 */ /* 0x000fe200078e0a03 */
[----:B------:R-:W4:Y:S01]  /*0350*/  S2R R6, SR_CTAID.Y ;  /* 0x0000000000067919 */ /* 0x000f220000002600 */
[----:B0-----:R-:W-:Y:S01]  /*0360*/  ULDC UR4, c[0x0][0x150] ;  /* 0x0000540000047ab9 */ /* 0x001fe20000000800 */
[----:B------:R-:W0:Y:S01]  /*0370*/  LDC R14, c[0x0][0x144] ;  /* 0x00005100ff0e7b82 */ /* 0x000e220000000800 */
[----:B------:R-:W-:Y:S01]  /*0380*/  UMOV UR11, 0x80 ;  /* 0x00000080000b7882 */ /* 0x000fe20000000000 */
[----:B------:R-:W-:Y:S01]  /*0390*/  SHF.R.S32.HI R0, RZ, 0x1f, R3 ;  /* 0x0000001fff007819 */ /* 0x000fe20000011403 */
[----:B------:R-:W-:Y:S01]  /*03a0*/  NOP ;  /* 0x0000000000007918 */ /* 0x000fe20000000000 */
[C---:B------:R-:W-:Y:S01]  /*03b0*/  VIADD R35, R10.reuse, 0xffffffff ;  /* 0xffffffff0a237836 */ /* 0x040fe20000000000 */
[----:B------:R-:W-:Y:S01]  /*03c0*/  ISETP.NE.AND P4, PT, R10, RZ, PT ;  /* 0x000000ff0a00720c */ /* 0x000fe20003f85270 */
[----:B------:R-:W-:Y:S01]  /*03d0*/  IMAD.MOV.U32 R57, RZ, RZ, 0x1 ;  /* 0x00000001ff397424 */ /* 0x000fe200078e00ff */
[----:B------:R-:W-:Y:S01]  /*03e0*/  LEA.HI R9, R0, R3, RZ, 0x3 ;  /* 0x0000000300097211 */ /* 0x000fe200078f18ff */
[----:B------:R-:W0:Y:S01]  /*03f0*/  LDC R15, c[0x0][0x140] ;  /* 0x00005000ff0f7b82 */ /* 0x000e220000000800 */
[----:B------:R-:W-:-:S02]  /*0400*/  ISETP.GE.U32.AND P6, PT, R35, 0x2, PT ;  /* 0x000000022300780c */ /* 0x000fc40003fc6070 */
[--C-:B------:R-:W-:Y:S02]  /*0410*/  SHF.R.S32.HI R11, RZ, 0x3, R9.reuse ;  /* 0x00000003ff0b7819 */ /* 0x100fe40000011409 */
[----:B--2---:R-:W-:Y:S02]  /*0420*/  SHF.R.S32.HI R2, RZ, 0x1f, R9 ;  /* 0x0000001fff027819 */ /* 0x004fe40000011409 */
[----:B------:R-:W-:Y:S01]  /*0430*/  SHF.R.S32.HI R9, RZ, 0x1f, R8 ;  /* 0x0000001fff097819 */ /* 0x000fe20000011408 */
[----:B------:R-:W2:Y:S01]  /*0440*/  LDC R25, c[0x0][0x148] ;  /* 0x00005200ff197b82 */ /* 0x000ea20000000800 */
[----:B-----5:R-:W-:Y:S02]  /*0450*/  ISETP.NE.OR P0, PT, R13, RZ, !P0 ;  /* 0x000000ff0d00720c */ /* 0x020fe40004705670 */
[----:B-1----:R-:W-:Y:S02]  /*0460*/  I2FP.F32.U32 R13, UR12 ;  /* 0x0000000c000d7c45 */ /* 0x002fe40008201000 */
[----:B------:R-:W-:-:S02]  /*0470*/  LEA.HI R2, R2, R11, RZ, 0x2 ;  /* 0x0000000b02027211 */ /* 0x000fc400078f10ff */
[----:B------:R-:W-:Y:S01]  /*0480*/  LEA.HI R9, R9, R8, RZ, 0x2 ;  /* 0x0000000809097211 */ /* 0x000fe200078f10ff */
[----:B------:R-:W-:Y:S01]  /*0490*/  FMUL R13, R13, UR4 ;  /* 0x000000040d0d7c20 */ /* 0x000fe20008400000 */
[----:B---3--:R-:W-:Y:S01]  /*04a0*/  ISETP.NE.OR P1, PT, R12, RZ, !P1 ;  /* 0x000000ff0c00720c */ /* 0x008fe20004f25670 */
[----:B------:R-:W-:Y:S01]  /*04b0*/  ULDC UR4, c[0x0][0x154] ;  /* 0x0000550000047ab9 */ /* 0x000fe20000000800 */
[----:B------:R-:W-:Y:S02]  /*04c0*/  LOP3.LUT R12, R2, 0xfffffffc, RZ, 0xc0, !PT ;  /* 0xfffffffc020c7812 */ /* 0x000fe400078ec0ff */
[----:B------:R-:W-:Y:S01]  /*04d0*/  LOP3.LUT R9, R9, 0x3ffffffc, RZ, 0xc0, !PT ;  /* 0x3ffffffc09097812 */ /* 0x000fe200078ec0ff */
[----:B------:R-:W1:Y:S01]  /*04e0*/  F2I.U32.TRUNC.NTZ R13, R13 ;  /* 0x0000000d000d7305 */ /* 0x000e62000020f000 */
[----:B------:R-:W-:Y:S01]  /*04f0*/  SHF.R.S32.HI R2, RZ, 0x1f, R5 ;  /* 0x0000001fff027819 */ /* 0x000fe20000011405 */
[----:B------:R-:W-:Y:S01]  /*0500*/  IMAD.IADD R12, R11, 0x1, -R12 ;  /* 0x000000010b0c7824 */ /* 0x000fe200078e0a0c */
[----:B------:R-:W-:Y:S01]  /*0510*/  VOTEU.ALL UP1, P0 ;  /* 0x00000000003f7886 */ /* 0x000fe20000020000 */
[----:B------:R-:W-:Y:S01]  /*0520*/  IMAD.IADD R9, R8, 0x1, -R9 ;  /* 0x0000000108097824 */ /* 0x000fe200078e0a09 */
[----:B------:R-:W-:Y:S01]  /*0530*/  LEA.HI R2, R2, R5, RZ, 0x2 ;  /* 0x0000000502027211 */ /* 0x000fe200078f10ff */
[----:B------:R-:W-:Y:S01]  /*0540*/  VOTEU.ALL UP0, P0 ;  /* 0x00000000003f7886 */ /* 0x000fe20000000000 */
[----:B----4-:R-:W-:Y:S01]  /*0550*/  I2FP.F32.U32 R8, R6 ;  /* 0x0000000600087245 */ /* 0x010fe20000201000 */
[----:B------:R-:W-:Y:S01]  /*0560*/  IMAD R9, R9, 0x4, R12 ;  /* 0x0000000409097824 */ /* 0x000fe200078e020c */
[----:B------:R-:W-:Y:S01]  /*0570*/  LOP3.LUT R2, R2, 0xfffffffc, RZ, 0xc0, !PT ;  /* 0xfffffffc02027812 */ /* 0x000fe200078ec0ff */
[----:B------:R-:W-:Y:S01]  /*0580*/  VOTEU.ALL UP2, P1 ;  /* 0x00000000003f7886 */ /* 0x000fe20000840000 */
[----:B------:R-:W3:Y:S01]  /*0590*/  @!UP1 S2UR UR7, SR_CgaCtaId ;  /* 0x00000000000799c3 */ /* 0x000ee20000008800 */
[----:B------:R-:W-:Y:S01]  /*05a0*/  FMUL R8, R8, UR4 ;  /* 0x0000000408087c20 */ /* 0x000fe20008400000 */
[----:B------:R-:W-:Y:S01]  /*05b0*/  IMAD.SHL.U32 R56, R9, 0x4, RZ ;  /* 0x0000000409387824 */ /* 0x000fe200078e00ff */
[----:B------:R-:W-:Y:S01]  /*05c0*/  UMOV UR4, 0x20 ;  /* 0x0000002000047882 */ /* 0x000fe20000000000 */
[----:B------:R-:W-:Y:S01]  /*05d0*/  IMAD.IADD R5, R5, 0x1, -R2 ;  /* 0x0000000105057824 */ /* 0x000fe200078e0a02 */
[----:B------:R-:W-:Y:S01]  /*05e0*/  LEA.HI R2, R9, R9, RZ, 0x1 ;  /* 0x0000000909027211 */ /* 0x000fe200078f08ff */
[----:B-1----:R-:W-:Y:S01]  /*05f0*/  IMAD.MOV R13, RZ, RZ, -R13 ;  /* 0x000000ffff0d7224 */ /* 0x002fe200078e0a0d */
[----:B------:R-:W1:Y:S01]  /*0600*/  F2I.U32.TRUNC.NTZ R8, R8 ;  /* 0x0000000800087305 */ /* 0x000e62000020f000 */
[----:B------:R-:W4:Y:S01]  /*0610*/  @!UP2 S2UR UR10, SR_CgaCtaId ;  /* 0x00000000000aa9c3 */ /* 0x000f220000008800 */
[----:B------:R-:W-:Y:S01]  /*0620*/  LOP3.LUT R2, R2, 0xfffffffe, RZ, 0xc0, !PT ;  /* 0xfffffffe02027812 */ /* 0x000fe200078ec0ff */
[----:B0-----:R-:W-:Y:S01]  /*0630*/  IMAD R21, R14, R13, UR12 ;  /* 0x0000000c0e157e24 */ /* 0x001fe2000f8e020d */
[----:B------:R-:W-:Y:S01]  /*0640*/  @!UP1 UMOV UR6, 0x400 ;  /* 0x0000040000069882 */ /* 0x000fe20000000000 */
[----:B------:R-:W-:-:S04]  /*0650*/  @!UP1 UIADD3 UR4, -UR4, 0x100000, URZ ;  /* 0x0010000004049890 */ /* 0x000fc8000fffe13f */
[----:B------:R-:W-:Y:S02]  /*0660*/  @!UP1 USHF.L.U32 UR5, UR4, 0xb, URZ ;  /* 0x0000000b04059899 */ /* 0x000fe4000800063f */
[----:B------:R-:W-:Y:S01]  /*0670*/  @!UP1 USHF.L.U32 UR4, UR4, 0x1, URZ ;  /* 0x0000000104049899 */ /* 0x000fe2000800063f */
[C---:B------:R-:W-:Y:S01]  /*0680*/  LOP3.LUT R56, R9.reuse, 0xc, R56, 0x78, !PT ;  /* 0x0000000c09387812 */ /* 0x040fe200078e7838 */
[----:B------:R-:W-:Y:S01]  /*0690*/  IMAD.IADD R2, R9, 0x1, -R2 ;  /* 0x0000000109027824 */ /* 0x000fe200078e0a02 */
[----:B------:R-:W-:Y:S01]  /*06a0*/  @!UP2 UMOV UR9, 0x400 ;  /* 0x000004000009a882 */ /* 0x000fe20000000000 */
[----:B------:R-:W-:Y:S01]  /*06b0*/  VOTEU.ALL UP3, P1 ;  /* 0x00000000003f7886 */ /* 0x000fe20000860000 */
[----:B------:R-:W-:Y:S01]  /*06c0*/  VOTEU.ALL UP4, P1 ;  /* 0x00000000003f7886 */ /* 0x000fe20000880000 */
[----:B------:R-:W-:Y:S01]  /*06d0*/  VOTEU.ALL UP5, P1 ;  /* 0x00000000003f7886 */ /* 0x000fe200008a0000 */
[----:B------:R-:W-:Y:S01]  /*06e0*/  ISETP.NE.AND P3, PT, R2, R21, PT ;  /* 0x000000150200720c */ /* 0x000fe20003f65270 */
[----:B------:R0:W0:Y:S01]  /*06f0*/  SHFL.IDX PT, R14, R7, RZ, 0x1f ;  /* 0x00001fff070e7589 */ /* 0x00002200000e0000 */
[----:B------:R-:W-:Y:S01]  /*0700*/  ISETP.EQ.U32.AND P2, PT, R15, 0x1, PT ;  /* 0x000000010f00780c */ /* 0x000fe20003f42070 */
[----:B-1----:R-:W-:Y:S01]  /*0710*/  IMAD.MOV R20, RZ, RZ, -R8 ;  /* 0x000000ffff147224 */ /* 0x002fe200078e0a08 */
[----:B---3--:R-:W-:-:S02]  /*0720*/  @!UP1 ULEA UR8, UR7, UR6, 0x18 ;  /* 0x0000000607089291 */ /* 0x008fc4000f8ec03f */
[----:B------:R-:W-:-:S04]  /*0730*/  @!UP2 UIADD3 UR6, -UR11, 0x100000, URZ ;  /* 0x001000000b06a890 */ /* 0x000fc8000fffe13f */
[----:B------:R-:W-:Y:S02]  /*0740*/  @!UP2 USHF.L.U32 UR7, UR6, 0xb, URZ ;  /* 0x0000000b0607a899 */ /* 0x000fe4000800063f */
[----:B------:R-:W-:Y:S01]  /*0750*/  @!UP2 USHF.L.U32 UR6, UR6, 0x1, URZ ;  /* 0x000000010606a899 */ /* 0x000fe2000800063f */
[----:B--2---:R-:W-:Y:S01]  /*0760*/  IMAD R9, R25, R20, R6 ;  /* 0x0000001419097224 */ /* 0x004fe200078e0206 */
[----:B------:R-:W-:Y:S01]  /*0770*/  VOTEU.ALL UP1, P0 ;  /* 0x00000000003f7886 */ /* 0x000fe20000020000 */
[----:B------:R-:W-:Y:S01]  /*0780*/  LOP3.LUT P0, RZ, R3, 0x7, RZ, 0xc0, !PT ;  /* 0x0000000703ff7812 */ /* 0x000fe2000780c0ff */
[----:B----4-:R-:W-:Y:S01]  /*0790*/  @!UP2 ULEA UR9, UR10, UR9, 0x18 ;  /* 0x000000090a09a291 */ /* 0x010fe2000f8ec03f */
[----:B------:R-:W-:Y:S01]  /*07a0*/  @P3 LEA.HI R2, R56, R56, RZ, 0x1 ;  /* 0x0000003838023211 */ /* 0x000fe200078f08ff */
[----:B------:R-:W-:Y:S01]  /*07b0*/  VOTEU.ALL UP2, P1 ;  /* 0x00000000003f7886 */ /* 0x000fe20000840000 */
[----:B------:R-:W-:Y:S01]  /*07c0*/  ISETP.NE.AND P1, PT, R5, 0x3, PT ;  /* 0x000000030500780c */ /* 0x000fe20003f25270 */
[----:B------:R-:W1:Y:S02]  /*07d0*/  FENCE.VIEW.ASYNC.S ;  /* 0x00000000000073c6 */ /* 0x000e640000000000 */
[----:B-1----:R1:W2:Y:S01]  /*07e0*/  @!UP0 SYNCS.EXCH.64 URZ, [UR8+0x60], UR4 ;  /* 0x00006004083f85b2 */ /* 0x0022a20008000100 */
[----:B------:R-:W-:-:S02]  /*07f0*/  @P3 SHF.R.S32.HI R2, RZ, 0x1, R2 ;  /* 0x00000001ff023819 */ /* 0x000fc40000011402 */
[----:B------:R-:W-:Y:S02]  /*0800*/  ISETP.EQ.OR P1, PT, R5, RZ, !P1 ;  /* 0x000000ff0500720c */ /* 0x000fe40004f22670 */
[----:B------:R-:W-:Y:S02]  /*0810*/  @P3 ISETP.NE.AND P5, PT, R2, R9, PT ;  /* 0x000000090200320c */ /* 0x000fe40003fa5270 */
[----:B------:R-:W-:Y:S02]  /*0820*/  ISETP.LT.U32.AND P0, PT, R56, 0x4, !P0 ;  /* 0x000000043800780c */ /* 0x000fe40004701070 */
[----:B------:R-:W-:Y:S02]  /*0830*/  ISETP.EQ.AND P1, PT, R10, RZ, P1 ;  /* 0x000000ff0a00720c */ /* 0x000fe40000f22270 */
[----:B------:R-:W-:Y:S02]  /*0840*/  SEL R2, RZ, 0x1, !P0 ;  /* 0x00000001ff027807 */ /* 0x000fe40004000000 */
[----:B------:R-:W-:-:S02]  /*0850*/  @P3 SEL R57, RZ, 0x1, P5 ;  /* 0x00000001ff393807 */ /* 0x000fc40002800000 */
[----:B------:R-:W-:Y:S01]  /*0860*/  SEL R16, RZ, 0x1, !P1 ;  /* 0x00000001ff107807 */ /* 0x000fe20004800000 */
[----:B------:R1:W3:Y:S01]  /*0870*/  @!UP1 SYNCS.EXCH.64 URZ, [UR8+0x68], UR4 ;  /* 0x00006804083f95b2 */ /* 0x0002e20008000100 */
[----:B------:R-:W-:Y:S01]  /*0880*/  NOP ;  /* 0x0000000000007918 */ /* 0x000fe20000000000 */
[----:B------:R-:W-:Y:S02]  /*0890*/  LOP3.LUT R57, R57, R2, RZ, 0xc0, !PT ;  /* 0x0000000239397212 */ /* 0x000fe400078ec0ff */
[----:B------:R-:W-:Y:S01]  /*08a0*/  SEL R16, R16, 0x2, P6 ;  /* 0x0000000210107807 */ /* 0x000fe20003000000 */
[----:B------:R1:W4:Y:S01]  /*08b0*/  @!UP2 SYNCS.EXCH.64 URZ, [UR9+0x40], UR6 ;  /* 0x00004006093fa5b2 */ /* 0x0003220008000100 */
[----:B------:R1:W0:Y:S01]  /*08c0*/  @!UP3 SYNCS.EXCH.64 URZ, [UR9+0x48], UR6 ;  /* 0x00004806093fb5b2 */ /* 0x0002220008000100 */
[----:B------:R1:W0:Y:S01]  /*08d0*/  @!UP4 SYNCS.EXCH.64 URZ, [UR9+0x50], UR6 ;  /* 0x00005006093fc5b2 */ /* 0x0002220008000100 */
[----:B------:R1:W0:Y:S01]  /*08e0*/  @!UP5 SYNCS.EXCH.64 URZ, [UR9+0x58], UR6 ;  /* 0x00005806093fd5b2 */ /* 0x0002220008000100 */
[----:B------:R-:W-:Y:S01]  /*08f0*/  NOP ;  /* 0x0000000000007918 */ /* 0x000fe20000000000 */
[----:B-12---:R-:W-:Y:S05]  /*0900*/  @!P2 BRA `(.L_x_3) ;  /* 0x000000000008a947 */ /* 0x006fea0003800000 */
[----:B0--34-:R-:W-:Y:S01]  /*0910*/  UCGABAR_ARV ;  /* 0x00000000000079c7 */ /* 0x019fe20008000000 */
[----:B------:R-:W-:Y:S05]  /*0920*/  BRA `(.L_x_4) ;  /* 0x0000000000047947 */ /* 0x000fea0003800000 */
.L_x_3:
[----:B0--34-:R-:W-:Y:S01]  /*0930*/  NOP ;  /* 0x0000000000007918 */ /* 0x019fe20000000000 */
.L_x_4:
[----:B------:R-:W-:Y:S01]  /*0940*/  ULDC.64 UR4, c[0x0][0x598] ;  /* 0x0001660000047ab9 */ /* 0x000fe20000000a00 */
[----:B------:R-:W-:Y:S01]  /*0950*/  ULDC.64 UR36, c[0x0][0x208] ;  /* 0x0000820000247ab9 */ /* 0x000fe20000000a00 */
[----:B------:R-:W-:-:S04]  /*0960*/  ISETP.NE.U32.AND P0, PT, RZ, UR4, PT ;  /* 0x00000004ff007c0c */ /* 0x000fc8000bf05070 */
[----:B------:R-:W-:-:S13]  /*0970*/  ISETP.NE.AND.EX P0, PT, RZ, UR5, PT, P0 ;  /* 0x00000005ff007c0c */ /* 0x000fda000bf05300 */
[----:B------:R-:W-:Y:S05]  /*0980*/  @!P0 BRA `(.L_x_5) ;  /* 0x00000000001c8947 */ /* 0x000fea0003800000 */
[----:B------:R-:W0:Y:S02]  /*0990*/  LDC.64 R8, c[0x0][0x598] ;  /* 0x00016600ff087b82 */ /* 0x000e240000000a00 */
[----:B0-----:R-:W2:Y:S02]  /*09a0*/  LDG.E.64 R8, desc[UR36][R8.64] ;  /* 0x0000002408087981 */ /* 0x001ea4000c1e1b00 */
[----:B--2---:R-:W-:-:S04]  /*09b0*/  ISETP.NE.U32.AND P0, PT, R8, RZ, PT ;  /* 0x000000ff0800720c */ /* 0x004fc80003f05070 */
[----:B------:R-:W-:-:S13]  /*09c0*/  ISETP.NE.AND.EX P0, PT, R9, RZ, PT, P0 ;  /* 0x000000ff0900720c */ /* 0x000fda0003f05300 */
[----:B------:R-:W-:Y:S05]  /*09d0*/  @!P0 BRA `(.L_x_5) ;  /* 0x0000000000088947 */ /* 0x000fea0003800000 */
[----:B------:R0:W5:Y:S01]  /*09e0*/  LD.E R58, desc[UR36][R8.64] ;  /* 0x00000024083a7980 */ /* 0x000162000c101900 */
[----:B------:R-:W-:Y:S05]  /*09f0*/  BRA `(.L_x_6) ;  /* 0x0000000000247947 */ /* 0x000fea0003800000 */
.L_x_5:
[----:B------:R-:W-:Y:S02]  /*0a00*/  ULDC.64 UR4, c[0x0][0x588] ;  /* 0x0001620000047ab9 */ /* 0x000fe40000000a00 */
[----:B------:R-:W-:-:S04]  /*0a10*/  ISETP.NE.U32.AND P0, PT, RZ, UR4, PT ;  /* 0x00000004ff007c0c */ /* 0x000fc8000bf05070 */
[----:B------:R-:W-:-:S13]  /*0a20*/  ISETP.NE.AND.EX P0, PT, RZ, UR5, PT, P0 ;  /* 0x00000005ff007c0c */ /* 0x000fda000bf05300 */
[----:B------:R-:W-:Y:S05]  /*0a30*/  @!P0 BRA `(.L_x_7) ;  /* 0x00000000000c8947 */ /* 0x000fea0003800000 */
[----:B------:R-:W0:Y:S02]  /*0a40*/  LDC.64 R58, c[0x0][0x588] ;  /* 0x00016200ff3a7b82 */ /* 0x000e240000000a00 */
[----:B0-----:R1:W5:Y:S01]  /*0a50*/  LDG.E R58, desc[UR36][R58.64] ;  /* 0x000000243a3a7981 */ /* 0x001362000c1e1900 */
[----:B------:R-:W-:Y:S05]  /*0a60*/  BRA `(.L_x_6) ;  /* 0x0000000000087947 */ /* 0x000fea0003800000 */
.L_x_7:
[----:B------:R-:W-:Y:S02]  /*0a70*/  ULDC UR4, c[0x0][0x580] ;  /* 0x0001600000047ab9 */ /* 0x000fe40000000800 */
[----:B------:R-:W-:-:S07]  /*0a80*/  IMAD.U32 R58, RZ, RZ, UR4 ;  /* 0x00000004ff3a7e24 */ /* 0x000fce000f8e00ff */
.L_x_6:
[----:B------:R-:W-:Y:S02]  /*0a90*/  ULDC.64 UR4, c[0x0][0x5a0] ;  /* 0x0001680000047ab9 */ /* 0x000fe40000000a00 */
[----:B------:R-:W-:-:S04]  /*0aa0*/  ISETP.NE.U32.AND P0, PT, RZ, UR4, PT ;  /* 0x00000004ff007c0c */ /* 0x000fc8000bf05070 */
[----:B------:R-:W-:-:S13]  /*0ab0*/  ISETP.NE.AND.EX P0, PT, RZ, UR5, PT, P0 ;  /* 0x00000005ff007c0c */ /* 0x000fda000bf05300 */
[----:B------:R-:W-:Y:S05]  /*0ac0*/  @!P0 BRA `(.L_x_8) ;  /* 0x00000000001c8947 */ /* 0x000fea0003800000 */
[----:B0-----:R-:W0:Y:S02]  /*0ad0*/  LDC.64 R8, c[0x0][0x5a0] ;  /* 0x00016800ff087b82 */ /* 0x001e240000000a00 */
[----:B0-----:R-:W2:Y:S02]  /*0ae0*/  LDG.E.64 R8, desc[UR36][R8.64] ;  /* 0x0000002408087981 */ /* 0x001ea4000c1e1b00 */
[----:B--2---:R-:W-:-:S04]  /*0af0*/  ISETP.NE.U32.AND P0, PT, R8, RZ, PT ;  /* 0x000000ff0800720c */ /* 0x004fc80003f05070 */
[----:B------:R-:W-:-:S13]  /*0b00*/  ISETP.NE.AND.EX P0, PT, R9, RZ, PT, P0 ;  /* 0x000000ff0900720c */ /* 0x000fda0003f05300 */
[----:B------:R-:W-:Y:S05]  /*0b10*/  @!P0 BRA `(.L_x_8) ;  /* 0x0000000000088947 */ /* 0x000fea0003800000 */
[----:B-1----:R0:W5:Y:S01]  /*0b20*/  LD.E R59, desc[UR36][R8.64] ;  /* 0x00000024083b7980 */ /* 0x002162000c101900 */
[----:B------:R-:W-:Y:S05]  /*0b30*/  BRA `(.L_x_9) ;  /* 0x0000000000247947 */ /* 0x000fea0003800000 */
.L_x_8:
[----:B------:R-:W-:Y:S02]  /*0b40*/  ULDC.64 UR4, c[0x0][0x590] ;  /* 0x0001640000047ab9 */ /* 0x000fe40000000a00 */
[----:B------:R-:W-:-:S04]  /*0b50*/  ISETP.NE.U32.AND P0, PT, RZ, UR4, PT ;  /* 0x00000004ff007c0c */ /* 0x000fc8000bf05070 */
[----:B------:R-:W-:-:S13]  /*0b60*/  ISETP.NE.AND.EX P0, PT, RZ, UR5, PT, P0 ;  /* 0x00000005ff007c0c */ /* 0x000fda000bf05300 */
[----:B------:R-:W-:Y:S05]  /*0b70*/  @!P0 BRA `(.L_x_10) ;  /* 0x00000000000c8947 */ /* 0x000fea0003800000 */
[----:B0-----:R-:W1:Y:S02]  /*0b80*/  LDC.64 R8, c[0x0][0x590] ;  /* 0x00016400ff087b82 */ /* 0x001e640000000a00 */
[----:B-1----:R1:W5:Y:S01]  /*0b90*/  LDG.E R59, desc[UR36][R8.64] ;  /* 0x00000024083b7981 */ /* 0x002362000c1e1900 */
[----:B------:R-:W-:Y:S05]  /*0ba0*/  BRA `(.L_x_9) ;  /* 0x0000000000087947 */ /* 0x000fea0003800000 */
.L_x_10:
[----:B------:R-:W-:Y:S02]  /*0bb0*/  ULDC UR4, c[0x0][0x584] ;  /* 0x0001610000047ab9 */ /* 0x000fe40000000800 */
[----:B-1----:R-:W-:-:S07]  /*0bc0*/  IMAD.U32 R59, RZ, RZ, UR4 ;  /* 0x00000004ff3b7e24 */ /* 0x002fce000f8e00ff */
.L_x_9:
[----:B------:R-:W2:Y:S01]  /*0bd0*/  LDC R2, c[0x0][0x65c] ;  /* 0x00019700ff027b82 */ /* 0x000ea20000000800 */
[----:B------:R-:W-:Y:S01]  /*0be0*/  ULDC UR6, c[0x0][0x28c] ;  /* 0x0000a30000067ab9 */ /* 0x000fe20000000800 */
[----:B------:R-:W-:Y:S01]  /*0bf0*/  ISETP.NE.AND P0, PT, R10, 0x2, PT ;  /* 0x000000020a00780c */ /* 0x000fe20003f05270 */
[----:B------:R-:W-:Y:S01]  /*0c00*/  UIADD3 UR6, UR6, 0x1f, URZ ;  /* 0x0000001f06067890 */ /* 0x000fe2000fffe03f */
[----:B01----:R-:W-:Y:S01]  /*0c10*/  IMAD.U32 R8, RZ, RZ, UR12 ;  /* 0x0000000cff087e24 */ /* 0x003fe2000f8e00ff */
[----:B------:R-:W-:Y:S01]  /*0c20*/  UMOV UR38, URZ ;  /* 0x0000003f00267c82 */ /* 0x000fe20008000000 */
[----:B------:R-:W-:Y:S01]  /*0c30*/  IMAD.MOV.U32 R9, RZ, RZ, RZ ;  /* 0x000000ffff097224 */ /* 0x000fe200078e00ff */
[----:B------:R-:W-:Y:S01]  /*0c40*/  USHF.R.S32.HI UR7, URZ, 0x1f, UR6 ;  /* 0x0000001f3f077899 */ /* 0x000fe20008011406 */
[----:B------:R-:W-:Y:S01]  /*0c50*/  UMOV UR39, URZ ;  /* 0x0000003f00277c82 */ /* 0x000fe20008000000 */
[----:B------:R-:W-:Y:S02]  /*0c60*/  ULDC.64 UR8, c[0x0][0x650] ;  /* 0x0001940000087ab9 */ /* 0x000fe40000000a00 */
[----:B------:R-:W-:-:S04]  /*0c70*/  ULEA.HI UR7, UR7, UR6, URZ, 0x5 ;  /* 0x0000000607077291 */ /* 0x000fc8000f8f283f */
[----:B------:R-:W-:Y:S01]  /*0c80*/  USHF.R.S32.HI UR40, URZ, 0x5, UR7 ;  /* 0x000000053f287899 */ /* 0x000fe20008011407 */
[----:B--2---:R-:W-:-:S13]  /*0c90*/  ISETP.NE.AND P1, PT, R2, 0x1, PT ;  /* 0x000000010200780c */ /* 0x004fda0003f25270 */
[----:B------:R-:W0:Y:S01]  /*0ca0*/  @P1 LDC R19, c[0x0][0x10] ;  /* 0x00000400ff131b82 */ /* 0x000e220000000800 */
[----:B------:R-:W-:Y:S02]  /*0cb0*/  @P1 IMAD.MOV.U32 R7, RZ, RZ, RZ ;  /* 0x000000ffff071224 */ /* 0x000fe400078e00ff */
[----:B------:R-:W-:-:S05]  /*0cc0*/  @P1 IMAD.MOV.U32 R17, RZ, RZ, RZ ;  /* 0x000000ffff111224 */ /* 0x000fca00078e00ff */
[----:B------:R-:W1:Y:S01]  /*0cd0*/  @!P1 LDC R11, c[0x0][0xc] ;  /* 0x00000300ff0b9b82 */ /* 0x000e620000000800 */
[----:B------:R-:W-:Y:S01]  /*0ce0*/  ULDC UR4, c[0x0][0xc] ;  /* 0x0000030000047ab9 */ /* 0x000fe20000000800 */
[----:B------:R-:W-:Y:S02]  /*0cf0*/  ULDC UR5, c[0x0][0x10] ;  /* 0x0000040000057ab9 */ /* 0x000fe40000000800 */
[----:B------:R-:W-:-:S04]  /*0d00*/  UIMAD.WIDE.U32 UR4, UR4, UR5, URZ ;  /* 0x00000005040472a5 */ /* 0x000fc8000f8e003f */
[----:B------:R-:W2:Y:S01]  /*0d10*/  LDC R2, c[0x0][0x14] ;  /* 0x00000500ff027b82 */ /* 0x000ea20000000800 */
[----:B0-----:R-:W-:-:S04]  /*0d20*/  @P1 IMAD.WIDE.U32 R18, R19, UR12, R6 ;  /* 0x0000000c13121c25 */ /* 0x001fc8000f8e0006 */
[----:B------:R-:W-:Y:S02]  /*0d30*/  @P1 IMAD.IADD R17, R19, 0x1, R17 ;  /* 0x0000000113111824 */ /* 0x000fe400078e0211 */
[----:B-1----:R-:W-:-:S04]  /*0d40*/  @!P1 IMAD.WIDE.U32 R8, R6, R11, R8 ;  /* 0x0000000b06089225 */ /* 0x002fc800078e0008 */
[----:B------:R-:W-:Y:S02]  /*0d50*/  @!P1 IMAD.MOV.U32 R18, RZ, RZ, R8 ;  /* 0x000000ffff129224 */ /* 0x000fe400078e0008 */
[----:B------:R-:W-:Y:S02]  /*0d60*/  @!P1 IMAD.MOV.U32 R17, RZ, RZ, R9 ;  /* 0x000000ffff119224 */ /* 0x000fe400078e0009 */
[----:B--2---:R-:W-:-:S04]  /*0d70*/  IMAD.WIDE.U32 R12, R2, UR4, RZ ;  /* 0x00000004020c7c25 */ /* 0x004fc8000f8e00ff */
[----:B------:R-:W-:Y:S01]  /*0d80*/  IMAD R23, R2, UR5, RZ ;  /* 0x0000000502177c24 */ /* 0x000fe2000f8e02ff */
[----:B------:R0:W-:Y:S03]  /*0d90*/  STL.64 [R1], R12 ;  /* 0x0000000c01007387 */ /* 0x0001e60000100a00 */
[----:B------:R-:W-:Y:S01]  /*0da0*/  IMAD.IADD R23, R13, 0x1, R23 ;  /* 0x000000010d177824 */ /* 0x000fe200078e0217 */
[----:B------:R-:W-:Y:S06]  /*0db0*/  @P0 BRA `(.L_x_11) ;  /* 0x0000000000200947 */ /* 0x000fec0003800000 */
[----:B------:R-:W-:Y:S01]  /*0dc0*/  UISETP.GE.U32.AND UP0, UPT, UR40, 0x3, UPT ;  /* 0x000000032800788c */ /* 0x000fe2000bf06070 */
[----:B------:R-:W-:Y:S01]  /*0dd0*/  IADD3 R18, P0, R18, R12, RZ ;  /* 0x0000000c12127210 */ /* 0x000fe20007f1e0ff */
[----:B------:R-:W-:Y:S01]  /*0de0*/  UIMAD.WIDE.U32 UR4, UR40, -0x55555555, URZ ;  /* 0xaaaaaaab280478a5 */ /* 0x000fe2000f8e003f */
[----:B------:R-:W-:-:S03]  /*0df0*/  UMOV UR39, URZ ;  /* 0x0000003f00277c82 */ /* 0x000fc60008000000 */
[----:B------:R-:W-:Y:S01]  /*0e00*/  USHF.R.U32.HI UR4, URZ, 0x1, UR5 ;  /* 0x000000013f047899 */ /* 0x000fe20008011605 */
[----:B------:R-:W-:-:S03]  /*0e10*/  IMAD.X R17, R23, 0x1, R17, P0 ;  /* 0x0000000117117824 */ /* 0x000fc600000e0611 */
[----:B------:R-:W-:Y:S02]  /*0e20*/  UIMAD UR38, UR4, -0x3, UR40 ;  /* 0xfffffffd042678a4 */ /* 0x000fe4000f8e0228 */
[----:B------:R-:W-:-:S12]  /*0e30*/  @UP0 ULOP3.LUT UR39, UR4, 0x1, URZ, 0xc0, !UPT ;  /* 0x0000000104270892 */ /* 0x000fd8000f8ec03f */
.L_x_11:
[----:B------:R-:W-:Y:S01]  /*0e40*/  ISETP.GE.U32.AND P0, PT, R18, UR8, PT ;  /* 0x0000000812007c0c */ /* 0x000fe2000bf06070 */
[----:B------:R-:W-:Y:S01]  /*0e50*/  IMAD.MOV.U32 R19, RZ, RZ, -0x1 ;  /* 0xffffffffff137424 */ /* 0x000fe200078e00ff */
[----:B------:R-:W-:Y:S01]  /*0e60*/  PRMT R8, RZ, 0x7610, R8 ;  /* 0x00007610ff087816 */ /* 0x000fe20000000008 */
[----:B------:R-:W-:Y:S01]  /*0e70*/  IMAD.MOV.U32 R22, RZ, RZ, -0x1 ;  /* 0xffffffffff167424 */ /* 0x000fe200078e00ff */
[----:B------:R-:W-:Y:S01]  /*0e80*/  ISETP.GE.U32.AND.EX P0, PT, R17, UR9, PT, P0 ;  /* 0x0000000911007c0c */ /* 0x000fe2000bf06100 */
[----:B------:R-:W-:-:S12]  /*0e90*/  IMAD.MOV.U32 R2, RZ, RZ, -0x1 ;  /* 0xffffffffff027424 */ /* 0x000fd800078e00ff */
[----:B------:R-:W-:Y:S05]  /*0ea0*/  @P0 BRA `(.L_x_12) ;  /* 0x00000004002c0947 */ /* 0x000fea0003800000 */
[----:B------:R-:W1:Y:S01]  /*0eb0*/  LDC.64 R26, c[0x0][0x628] ;  /* 0x00018a00ff1a7b82 */ /* 0x000e620000000a00 */
[----:B------:R-:W-:Y:S02]  /*0ec0*/  IMAD.MOV.U32 R8, RZ, RZ, R18 ;  /* 0x000000ffff087224 */ /* 0x000fe400078e0012 */
[----:B------:R-:W-:-:S05]  /*0ed0*/  IMAD.MOV.U32 R9, RZ, RZ, R17 ;  /* 0x000000ffff097224 */ /* 0x000fca00078e0011 */
[----:B------:R-:W2:Y:S08]  /*0ee0*/  LDC R2, c[0x0][0x630] ;  /* 0x00018c00ff027b82 */ /* 0x000eb00000000800 */
[----:B------:R-:W3:Y:S01]  /*0ef0*/  LDC.64 R28, c[0x0][0x620] ;  /* 0x00018800ff1c7b82 */ /* 0x000ee20000000a00 */
[----:B-1----:R-:W-:-:S04]  /*0f00*/  ISETP.NE.U32.AND P0, PT, R26, RZ, PT ;  /* 0x000000ff1a00720c */ /* 0x002fc80003f05070 */
[----:B------:R-:W-:-:S13]  /*0f10*/  ISETP.NE.AND.EX P0, PT, R27, RZ, PT, P0 ;  /* 0x000000ff1b00720c */ /* 0x000fda0003f05300 */
[----:B--23--:R-:W-:Y:S05]  /*0f20*/  @!P0 BRA `(.L_x_13) ;  /* 0x0000000000288947 */ /* 0x00cfea0003800000 */
[----:B0-----:R-:W0:Y:S02]  /*0f30*/  LDC R13, c[0x0][0x634] ;  /* 0x00018d00ff0d7b82 */ /* 0x001e240000000800 */
[----:B0-----:R-:W-:-:S05]  /*0f40*/  IADD3 R13, P0, R18, R13, RZ ;  /* 0x0000000d120d7210 */ /* 0x001fca0007f1e0ff */
[----:B------:R-:W-:-:S04]  /*0f50*/  IMAD.X R15, RZ, RZ, R17, P0 ;  /* 0x000000ffff0f7224 */ /* 0x000fc800000e0611 */
[----:B------:R-:W-:-:S04]  /*0f60*/  IMAD.WIDE.U32 R8, R15, R26, RZ ;  /* 0x0000001a0f087225 */ /* 0x000fc800078e00ff */
[----:B------:R-:W-:-:S04]  /*0f70*/  IMAD.WIDE.U32 R10, P0, R13, R27, R8 ;  /* 0x0000001b0d0a7225 */ /* 0x000fc80007800008 */
[----:B------:R-:W-:-:S04]  /*0f80*/  IMAD.WIDE.U32 R8, R13, R26, RZ ;  /* 0x0000001a0d087225 */ /* 0x000fc800078e00ff */
[----:B------:R-:W-:Y:S01]  /*0f90*/  IMAD.X R13, RZ, RZ, RZ, P0 ;  /* 0x000000ffff0d7224 */ /* 0x000fe200000e06ff */
[----:B------:R-:W-:Y:S01]  /*0fa0*/  IADD3 RZ, P0, R9, R10, RZ ;  /* 0x0000000a09ff7210 */ /* 0x000fe20007f1e0ff */
[----:B------:R-:W-:-:S04]  /*0fb0*/  IMAD.MOV.U32 R12, RZ, RZ, R11 ;  /* 0x000000ffff0c7224 */ /* 0x000fc800078e000b */
[----:B------:R-:W-:-:S08]  /*0fc0*/  IMAD.WIDE.U32.X R8, R15, R27, R12, P0 ;  /* 0x0000001b0f087225 */ /* 0x000fd000000e040c */
.L_x_13:
[----:B------:R-:W1:Y:S01]  /*0fd0*/  LDC.64 R32, c[0x0][0x640] ;  /* 0x00019000ff207b82 */ /* 0x000e620000000a00 */
[-C--:B------:R-:W-:Y:S01]  /*0fe0*/  SHF.R.U64 R30, R8, R2.reuse, R9 ;  /* 0x00000002081e7219 */ /* 0x080fe20000001209 */
[----:B------:R-:W-:Y:S01]  /*0ff0*/  IMAD.MOV.U32 R19, RZ, RZ, R17 ;  /* 0x000000ffff137224 */ /* 0x000fe200078e0011 */
[----:B------:R-:W-:Y:S01]  /*1000*/  SHF.R.U32.HI R2, RZ, R2, R9 ;  /* 0x00000002ff027219 */ /* 0x000fe20000011609 */
[----:B------:R-:W-:Y:S01]  /*1010*/  IMAD.MOV.U32 R26, RZ, RZ, 0x1 ;  /* 0x00000001ff1a7424 */ /* 0x000fe200078e00ff */
[----:B------:R-:W-:-:S03]  /*1020*/  IADD3 R11, P0, RZ, -R30, RZ ;  /* 0x8000001eff0b7210 */ /* 0x000fc60007f1e0ff */
[----:B------:R-:W2:Y:S02]  /*1030*/  LDC R10, c[0x0][0x618] ;  /* 0x00018600ff0a7b82 */ /* 0x000ea40000000800 */
[----:B------:R-:W-:-:S04]  /*1040*/  IMAD.X R9, RZ, RZ, ~R2, P0 ;  /* 0x000000ffff097224 */ /* 0x000fc800000e0e02 */
[-C--:B------:R-:W-:Y:S02]  /*1050*/  IMAD R2, R9, R28.reuse, RZ ;  /* 0x0000001c09027224 */ /* 0x080fe400078e02ff */
[----:B0-----:R-:W0:Y:S01]  /*1060*/  LDC R13, c[0x0][0x608] ;  /* 0x00018200ff0d7b82 */ /* 0x001e220000000800 */
[----:B------:R-:W-:-:S04]  /*1070*/  IMAD.WIDE.U32 R8, R11, R28, R18 ;  /* 0x0000001c0b087225 */ /* 0x000fc800078e0012 */
[----:B------:R-:W-:Y:S02]  /*1080*/  IMAD R11, R11, R29, R2 ;  /* 0x0000001d0b0b7224 */ /* 0x000fe400078e0202 */
[----:B------:R-:W-:Y:S01]  /*1090*/  IMAD.MOV.U32 R2, RZ, RZ, -0x1 ;  /* 0xffffffffff027424 */ /* 0x000fe200078e00ff */
[----:B------:R-:W3:Y:S01]  /*10a0*/  LDC R31, c[0x0][0x658] ;  /* 0x00019600ff1f7b82 */ /* 0x000ee20000000800 */
[----:B------:R-:W-:Y:S01]  /*10b0*/  IMAD.IADD R9, R9, 0x1, R11 ;  /* 0x0000000109097824 */ /* 0x000fe200078e020b */
[----:B-1----:R-:W-:-:S04]  /*10c0*/  ISETP.NE.U32.AND P0, PT, R32, RZ, PT ;  /* 0x000000ff2000720c */ /* 0x002fc80003f05070 */
[----:B------:R-:W-:Y:S02]  /*10d0*/  ISETP.NE.AND.EX P0, PT, R33, RZ, PT, P0 ;  /* 0x000000ff2100720c */ /* 0x000fe40003f05300 */
[----:B------:R-:W1:Y:S01]  /*10e0*/  LDC R29, c[0x0][0x600] ;  /* 0x00018000ff1d7b82 */ /* 0x000e620000000800 */
[-CC-:B--2---:R-:W-:Y:S02]  /*10f0*/  SHF.R.U64 R27, R8, R10.reuse, R9.reuse ;  /* 0x0000000a081b7219 */ /* 0x184fe40000001209 */
[----:B------:R-:W-:-:S05]  /*1100*/  SHF.R.U32.HI R8, RZ, R10, R9 ;  /* 0x0000000aff087219 */ /* 0x000fca0000011609 */
[----:B------:R-:W2:Y:S01]  /*1110*/  LDC R22, c[0x0][0x648] ;  /* 0x00019200ff167b82 */ /* 0x000ea20000000800 */
[-CC-:B0-----:R-:W-:Y:S02]  /*1120*/  SHF.R.U64 R34, R27, R13.reuse, R8.reuse ;  /* 0x0000000d1b227219 */ /* 0x181fe40000001208 */
[----:B------:R-:W-:-:S05]  /*1130*/  SHF.R.U32.HI R8, RZ, R13, R8 ;  /* 0x0000000dff087219 */ /* 0x000fca0000011608 */
[----:B------:R-:W0:Y:S01]  /*1140*/  LDC R24, c[0x0][0x638] ;  /* 0x00018e00ff187b82 */ /* 0x000e220000000800 */
[-CC-:B---3--:R-:W-:Y:S02]  /*1150*/  SHF.R.U64 R36, R34, R31.reuse, R8.reuse ;  /* 0x0000001f22247219 */ /* 0x188fe40000001208 */
[-C--:B------:R-:W-:Y:S02]  /*1160*/  SHF.L.U32 R2, R2, R31.reuse, RZ ;  /* 0x0000001f02027219 */ /* 0x080fe400000006ff */
[----:B------:R-:W-:Y:S01]  /*1170*/  SHF.R.U32.HI R9, RZ, R31, R8 ;  /* 0x0000001fff097219 */ /* 0x000fe20000011608 */
[----:B------:R-:W-:Y:S01]  /*1180*/  IMAD.MOV.U32 R8, RZ, RZ, R36 ;  /* 0x000000ffff087224 */ /* 0x000fe200078e0024 */
[----:B------:R-:W-:Y:S01]  /*1190*/  LOP3.LUT R15, RZ, R2, RZ, 0x33, !PT ;  /* 0x00000002ff0f7212 */ /* 0x000fe200078e33ff */
[----:B------:R-:W3:Y:S01]  /*11a0*/  LDC R28, c[0x0][0x610] ;  /* 0x00018400ff1c7b82 */ /* 0x000ee20000000800 */
[----:B------:R-:W-:Y:S05]  /*11b0*/  @!P0 BRA `(.L_x_14) ;  /* 0x0000000000288947 */ /* 0x000fea0003800000 */
[----:B------:R-:W4:Y:S02]  /*11c0*/  LDC R13, c[0x0][0x64c] ;  /* 0x00019300ff0d7b82 */ /* 0x000f240000000800 */
[----:B----4-:R-:W-:-:S05]  /*11d0*/  IADD3 R13, P0, R36, R13, RZ ;  /* 0x0000000d240d7210 */ /* 0x010fca0007f1e0ff */
        /* <DEDUP_REMOVED lines=8> */
.L_x_14:
[----:B--2---:R-:W-:Y:S01]  /*1260*/  SHF.R.U64 R7, R8, R22, R9 ;  /* 0x0000001608077219 */ /* 0x004fe20000001209 */
[----:B-1----:R-:W-:Y:S01]  /*1270*/  VIADD R8, R29, 0xffffffff ;  /* 0xffffffff1d087836 */ /* 0x002fe20000000000 */
[----:B------:R-:W-:Y:S01]  /*1280*/  SHF.L.U32 R2, R26, R31, RZ ;  /* 0x0000001f1a027219 */ /* 0x000fe200000006ff */
[----:B------:R-:W-:Y:S01]  /*1290*/  @P1 IMAD R21, R25, R20, R6 ;  /* 0x0000001419151224 */ /* 0x000fe200078e0206 */
[----:B------:R-:W-:Y:S01]  /*12a0*/  LOP3.LUT R15, R34, R15, RZ, 0xc0, !PT ;  /* 0x0000000f220f7212 */ /* 0x000fe200078ec0ff */
[----:B------:R-:W-:Y:S01]  /*12b0*/  IMAD.MOV R9, RZ, RZ, -R7 ;  /* 0x000000ffff097224 */ /* 0x000fe200078e0a07 */
[----:B------:R-:W-:-:S03]  /*12c0*/  LOP3.LUT R8, R27, R8, RZ, 0xc0, !PT ;  /* 0x000000081b087212 */ /* 0x000fc600078ec0ff */
[----:B------:R-:W-:Y:S02]  /*12d0*/  IMAD R6, R2, R7, R15 ;  /* 0x0000000702067224 */ /* 0x000fe400078e020f */
[----:B0-----:R-:W-:Y:S02]  /*12e0*/  IMAD R2, R9, R24, R36 ;  /* 0x0000001809027224 */ /* 0x001fe400078e0224 */
[----:B---3--:R-:W-:Y:S02]  /*12f0*/  IMAD R19, R6, R28, R21 ;  /* 0x0000001c06137224 */ /* 0x008fe400078e0215 */
[----:B------:R-:W-:Y:S02]  /*1300*/  IMAD R2, R2, R29, R8 ;  /* 0x0000001d02027224 */ /* 0x000fe400078e0208 */
[----:B------:R-:W-:-:S03]  /*1310*/  IMAD.MOV.U32 R6, RZ, RZ, 0x1 ;  /* 0x00000001ff067424 */ /* 0x000fc600078e00ff */
[----:B------:R-:W-:Y:S02]  /*1320*/  SEL R22, R2, R19, !P1 ;  /* 0x0000001302167207 */ /* 0x000fe40004800000 */
[----:B------:R-:W-:Y:S01]  /*1330*/  SEL R19, R19, R2, !P1 ;  /* 0x0000000213137207 */ /* 0x000fe20004800000 */
[----:B------:R-:W-:Y:S01]  /*1340*/  IMAD.MOV.U32 R2, RZ, RZ, R30 ;  /* 0x000000ffff027224 */ /* 0x000fe200078e001e */
[----:B------:R-:W-:-:S07]  /*1350*/  PRMT R8, R6, 0x7610, R8 ;  /* 0x0000761006087816 */ /* 0x000fce0000000008 */
.L_x_12:
[----:B------:R-:W-:Y:S05]  /*1360*/  @!P2 BRA `(.L_x_15) ;  /* 0x00000000000ca947 */ /* 0x000fea0003800000 */
[----:B------:R-:W-:Y:S01]  /*1370*/  UCGABAR_WAIT ;  /* 0x0000000000007dc7 */ /* 0x000fe20008000000 */
[----:B------:R-:W-:Y:S01]  /*1380*/  CCTL.IVALL ;  /* 0x00000000ff00798f */ /* 0x000fe20002000000 */
[----:B------:R-:W-:Y:S05]  /*1390*/  BRA `(.L_x_16) ;  /* 0x0000000000047947 */ /* 0x000fea0003800000 */
.L_x_15:
[----:B------:R-:W-:Y:S06]  /*13a0*/  BAR.SYNC.DEFER_BLOCKING 0x0 ;  /* 0x0000000000007b1d */ /* 0x000fec0000010000 */
.L_x_16:
[----:B------:R-:W-:Y:S05]  /*13b0*/  @!P4 BRA `(.L_x_17) ;  /* 0x000000380018c947 */ /* 0x000fea0003800000 */
[----:B------:R-:W-:-:S13]  /*13c0*/  ISETP.GT.U32.AND P0, PT, R35, 0x1, PT ;  /* 0x000000012300780c */ /* 0x000fda0003f04070 */
[----:B------:R-:W-:Y:S05]  /*13d0*/  @P0 EXIT ;  /* 0x000000000000094d */ /* 0x000fea0003800000 */
.L_x_18:
[----:B------:R-:W-:-:S08]  /*13e0*/  NOP ;  /* 0x0000000000007918 */ /* 0x000fd00000000000 */
[----:B------:R-:W1:Y:S02]  /*13f0*/  USETMAXREG.TRY_ALLOC.CTAPOOL UP0, 0xe8 ;  /* 0x000000e8000079c8 */ /* 0x000e640008000600 */
[----:B-1----:R-:W-:-:S13]  /*1400*/  PLOP3.LUT P0, PT, PT, PT, UP0, 0x80, 0x0 ;  /* 0x000000000000781c */ /* 0x002fda0003f0f008 */
[----:B------:R-:W-:Y:S05]  /*1410*/  @!P0 BRA `(.L_x_18) ;  /* 0xfffffffc00f08947 */ /* 0x000fea000383ffff */
[----:B------:R-:W-:-:S13]  /*1420*/  LOP3.LUT P0, RZ, R8, 0xff, RZ, 0xc0, !PT ;  /* 0x000000ff08ff7812 */ /* 0x000fda000780c0ff */
[----:B------:R-:W-:Y:S05]  /*1430*/  @!P0 EXIT ;  /* 0x000000000000894d */ /* 0x000fea0003800000 */
[----:B------:R-:W1:Y:S01]  /*1440*/  S2UR UR4, SR_CgaCtaId ;  /* 0x00000000000479c3 */ /* 0x000e620000008800 */
[----:B------:R-:W-:Y:S01]  /*1450*/  VIADD R14, R14, 0xffffffff ;  /* 0xffffffff0e0e7836 */ /* 0x000fe20000000000 */
[CC--:B------:R-:W-:Y:S01]  /*1460*/  LEA.HI R4, R0.reuse, R3.reuse, RZ, 0x2 ;  /* 0x0000000300047211 */ /* 0x0c0fe200078f10ff */
[----:B------:R-:W-:Y:S01]  /*1470*/  UMOV UR41, 0x400 ;  /* 0x0000040000297882 */ /* 0x000fe20000000000 */
[----:B------:R-:W-:Y:S01]  /*1480*/  LEA.HI R0, R0, R3, RZ, 0x5 ;  /* 0x0000000300007211 */ /* 0x000fe200078f28ff */
[----:B------:R-:W-:Y:S01]  /*1490*/  UISETP.LT.AND UP0, UPT, UR40, 0x1, UPT ;  /* 0x000000012800788c */ /* 0x000fe2000bf01270 */
[----:B------:R-:W-:Y:S01]  /*14a0*/  R2UR UR42, R14 ;  /* 0x000000000e2a72ca */ /* 0x000fe200000e0000 */
[----:B------:R-:W-:Y:S01]  /*14b0*/  ULDC UR6, c[0x0][0x284] ;  /* 0x0000a10000067ab9 */ /* 0x000fe20000000800 */
[--C-:B------:R-:W-:Y:S01]  /*14c0*/  SHF.R.S32.HI R60, RZ, 0x2, R4.reuse ;  /* 0x00000002ff3c7819 */ /* 0x100fe20000011404 */
[----:B------:R-:W-:Y:S01]  /*14d0*/  USEL UR43, UR40, 0x1, UP0 ;  /* 0x00000001282b7887 */ /* 0x000fe20008000000 */
[----:B------:R-:W-:Y:S01]  /*14e0*/  SHF.R.S32.HI R5, RZ, 0x1f, R4 ;  /* 0x0000001fff057819 */ /* 0x000fe20000011404 */
[----:B------:R-:W-:Y:S01]  /*14f0*/  USHF.L.U32 UR46, UR40, 0x1, URZ ;  /* 0x00000001282e7899 */ /* 0x000fe2000800063f */
[----:B------:R-:W-:Y:S01]  /*1500*/  LOP3.LUT R62, R4, 0xfffffffc, RZ, 0xc0, !PT ;  /* 0xfffffffc043e7812 */ /* 0x000fe200078ec0ff */
[----:B------:R-:W-:Y:S01]  /*1510*/  UIADD3 UR43, -UR43, UR40, URZ ;  /* 0x000000282b2b7290 */ /* 0x000fe2000fffe13f */
[----:B------:R-:W-:-:S02]  /*1520*/  LEA.HI R5, R5, R60, RZ, 0x3 ;  /* 0x0000003c05057211 */ /* 0x000fc400078f18ff */
[----:B------:R-:W-:Y:S01]  /*1530*/  ISETP.NE.AND P0, PT, R14, RZ, PT ;  /* 0x000000ff0e00720c */ /* 0x000fe20003f05270 */
[----:B------:R-:W-:Y:S01]  /*1540*/  IMAD.IADD R62, R3, 0x1, -R62 ;  /* 0x00000001033e7824 */ /* 0x000fe200078e0a3e */
[----:B------:R-:W-:Y:S01]  /*1550*/  LOP3.LUT R5, R5, 0xfffffff8, RZ, 0xc0, !PT ;  /* 0xfffffff805057812 */ /* 0x000fe200078ec0ff */
[----:B------:R-:W-:Y:S01]  /*1560*/  USHF.L.U32 UR42, UR42, 0x3, URZ ;  /* 0x000000032a2a7899 */ /* 0x000fe2000800063f */
[----:B------:R-:W-:Y:S02]  /*1570*/  LOP3.LUT R72, R16, 0x1, RZ, 0xfc, !PT ;  /* 0x0000000110487812 */ /* 0x000fe400078efcff */
[----:B------:R-:W-:Y:S01]  /*1580*/  SEL R73, RZ, 0x1, P0 ;  /* 0x00000001ff497807 */ /* 0x000fe20000000000 */
[----:B------:R-:W-:Y:S01]  /*1590*/  IMAD.IADD R60, R60, 0x1, -R5 ;  /* 0x000000013c3c7824 */ /* 0x000fe200078e0a05 */
[----:B-1----:R-:W-:Y:S01]  /*15a0*/  ULEA UR41, UR4, UR41, 0x18 ;  /* 0x0000002904297291 */ /* 0x002fe2000f8ec03f */
[----:B------:R-:W-:Y:S01]  /*15b0*/  SHF.R.S32.HI R5, RZ, 0x5, R0 ;  /* 0x00000005ff057819 */ /* 0x000fe20000011400 */
[----:B------:R-:W-:-:S02]  /*15c0*/  IMAD.U32 R64, RZ, RZ, UR42 ;  /* 0x0000002aff407e24 */ /* 0x000fc4000f8e00ff */
[----:B------:R-:W-:Y:S01]  /*15d0*/  UIADD3 UR47, UR41, 0x40, URZ ;  /* 0x00000040292f7890 */ /* 0x000fe2000fffe03f */
[--C-:B------:R-:W-:Y:S01]  /*15e0*/  SHF.R.S32.HI R61, RZ, 0x1f, R60.reuse ;  /* 0x0000001fff3d7819 */ /* 0x100fe2000001143c */
[----:B------:R-:W-:Y:S01]  /*15f0*/  UIADD3 UR4, UR41, 0x100, URZ ;  /* 0x0000010029047890 */ /* 0x000fe2000fffe03f */
[C-C-:B------:R-:W-:Y:S01]  /*1600*/  IMAD R67, R5.reuse, -0x10, -R60.reuse ;  /* 0xfffffff005437824 */ /* 0x140fe200078e0a3c */
[----:B------:R-:W-:Y:S01]  /*1610*/  UIADD3 UR5, UR41, 0x6100, URZ ;  /* 0x0000610029057890 */ /* 0x000fe2000fffe03f */
[C---:B------:R-:W-:Y:S01]  /*1620*/  LOP3.LUT R66, R64.reuse, 0x8, RZ, 0xc0, !PT ;  /* 0x0000000840427812 */ /* 0x040fe200078ec0ff */
[----:B------:R-:W-:Y:S01]  /*1630*/  USHF.R.U32.HI UR4, URZ, 0x4, UR4 ;  /* 0x000000043f047899 */ /* 0x000fe20008011604 */
[----:B------:R-:W-:Y:S01]  /*1640*/  IMAD.U32 R63, RZ, RZ, UR47 ;  /* 0x0000002fff3f7e24 */ /* 0x000fe2000f8e00ff */
[----:B------:R-:W-:Y:S01]  /*1650*/  USHF.R.U32.HI UR5, URZ, 0x4, UR5 ;  /* 0x000000043f057899 */ /* 0x000fe20008011605 */
[----:B------:R-:W-:Y:S01]  /*1660*/  IMAD.WIDE R60, R5, 0x10, R60 ;  /* 0x00000010053c7825 */ /* 0x000fe200078e023c */
[----:B------:R-:W-:Y:S01]  /*1670*/  ULOP3.LUT UR4, UR4, 0x3fff, URZ, 0xc0, !UPT ;  /* 0x00003fff04047892 */ /* 0x000fe2000f8ec03f */
[----:B------:R-:W-:Y:S01]  /*1680*/  LOP3.LUT R64, R64, 0x8, RZ, 0xc, !PT ;  /* 0x0000000840407812 */ /* 0x000fe200078e0cff */
[----:B------:R-:W-:Y:S01]  /*1690*/  ULOP3.LUT UR5, UR5, 0x3fff, URZ, 0xc0, !UPT ;  /* 0x00003fff05057892 */ /* 0x000fe2000f8ec03f */
[----:B------:R-:W-:Y:S01]  /*16a0*/  VIADD R65, R63, UR42 ;  /* 0x0000002a3f417c36 */ /* 0x000fe20008000000 */
[----:B------:R-:W-:Y:S01]  /*16b0*/  LOP3.LUT R66, R66, 0x18, RZ, 0x3c, !PT ;  /* 0x0000001842427812 */ /* 0x000fe200078e3cff */
[----:B------:R-:W-:Y:S01]  /*16c0*/  VIADD R67, R67, UR6 ;  /* 0x0000000643437c36 */ /* 0x000fe20008000000 */
[----:B------:R-:W-:-:S02]  /*16d0*/  ULOP3.LUT UR44, UR4, 0x10000, URZ, 0xfc, !UPT ;  /* 0x00010000042c7892 */ /* 0x000fc4000f8efc3f */
[----:B------:R-:W-:-:S12]  /*16e0*/  ULOP3.LUT UR45, UR5, 0x10000, URZ, 0xfc, !UPT ;  /* 0x00010000052d7892 */ /* 0x000fd8000f8efc3f */
.L_x_102:
[----:B------:R-:W-:Y:S01]  /*16f0*/  SHF.L.U32 R0, R73, 0x1f, RZ ;  /* 0x0000001f49007819 */ /* 0x000fe200000006ff */
[----:B------:R-:W-:Y:S02]  /*1700*/  ULDC UR4, c[0x0][0x28c] ;  /* 0x0000a30000047ab9 */ /* 0x000fe40000000800 */
[----:B------:R-:W-:Y:S01]  /*1710*/  ISETP.LT.AND P1, PT, RZ, UR4, PT ;  /* 0x00000004ff007c0c */ /* 0x000fe2000bf21270 */
[----:B------:R-:W1:Y:S02]  /*1720*/  SYNCS.PHASECHK.TRANS64.TRYWAIT P0, [R63+UR42], R0 ;  /* 0x000000003f0075a7 */ /* 0x000e64000800016a */
[----:B01-34-:R-:W-:Y:S10]  /*1730*/  @!P0 BRA `(.L_x_19) ;  /* 0x0000004400688947 */ /* 0x01bff40003800000 */
.L_x_123:
[----:B------:R-:W-:Y:S05]  /*1740*/  @P1 BRA `(.L_x_20) ;  /* 0x0000000000401947 */ /* 0x000fea0003800000 */
[----:B-1----:R-:W-:Y:S01]  /*1750*/  MOV R0, 0x0 ;  /* 0x0000000000007802 */ /* 0x002fe20000000f00 */
[----:B------:R-:W-:Y:S01]  /*1760*/  ULDC.64 UR4, c[0x4][0x68] ;  /* 0x01001a0000047ab9 */ /* 0x000fe20000000a00 */
[----:B------:R-:W-:Y:S01]  /*1770*/  ULDC.64 UR6, c[0x4][0x8] ;  /* 0x0100020000067ab9 */ /* 0x000fe20000000a00 */
[----:B------:R-:W-:Y:S01]  /*1780*/  IMAD.U32 R4, RZ, RZ, UR4 ;  /* 0x00000004ff047e24 */ /* 0x000fe2000f8e00ff */
[----:B------:R1:W2:Y:S01]  /*1790*/  LDC.64 R14, c[0x4][R0] ;  /* 0x01000000000e7b82 */ /* 0x0002a20000000a00 */
[----:B------:R-:W-:Y:S01]  /*17a0*/  IMAD.U32 R5, RZ, RZ, UR5 ;  /* 0x00000005ff057e24 */ /* 0x000fe2000f8e00ff */
[----:B------:R-:W-:Y:S01]  /*17b0*/  ULDC.64 UR4, c[0x4][0x70] ;  /* 0x01001c0000047ab9 */ /* 0x000fe20000000a00 */
[----:B------:R-:W-:Y:S02]  /*17c0*/  IMAD.U32 R10, RZ, RZ, UR6 ;  /* 0x00000006ff0a7e24 */ /* 0x000fe4000f8e00ff */
[----:B------:R-:W-:Y:S02]  /*17d0*/  IMAD.U32 R6, RZ, RZ, UR4 ;  /* 0x00000004ff067e24 */ /* 0x000fe4000f8e00ff */
[----:B------:R-:W-:-:S02]  /*17e0*/  IMAD.U32 R7, RZ, RZ, UR5 ;  /* 0x00000005ff077e24 */ /* 0x000fc4000f8e00ff */
[----:B------:R-:W-:Y:S02]  /*17f0*/  IMAD.U32 R11, RZ, RZ, UR7 ;  /* 0x00000007ff0b7e24 */ /* 0x000fe4000f8e00ff */
[----:B------:R-:W-:Y:S02]  /*1800*/  IMAD.MOV.U32 R8, RZ, RZ, 0x1e1 ;  /* 0x000001e1ff087424 */ /* 0x000fe400078e00ff */
[----:B0-----:R-:W-:Y:S02]  /*1810*/  IMAD.MOV.U32 R12, RZ, RZ, 0x1 ;  /* 0x00000001ff0c7424 */ /* 0x001fe400078e00ff */
[----:B-1----:R-:W-:-:S07]  /*1820*/  IMAD.MOV.U32 R13, RZ, RZ, RZ ;  /* 0x000000ffff0d7224 */ /* 0x002fce00078e00ff */
[----:B------:R-:W-:-:S07]  /*1830*/  LEPC R20, `(.L_x_20) ;  /* 0x000000001014794e */ /* 0x000fce0000000000 */
[----:B--2--5:R-:W-:Y:S05]  /*1840*/  CALL.ABS.NOINC R14 ;  /* 0x000000000e007343 */ /* 0x024fea0003c00000 */
.L_x_20:
[----:B------:R-:W-:-:S13]  /*1850*/  ISETP.NE.AND P0, PT, R72, 0x3, PT ;  /* 0x000000034800780c */ /* 0x000fda0003f05270 */
[----:B------:R-:W-:Y:S05]  /*1860*/  @!P0 BRA `(.L_x_21) ;  /* 0x0000000000048947 */ /* 0x000fea0003800000 */
[----:B------:R-:W-:Y:S01]  /*1870*/  BPT.TRAP 0x1 ;  /* 0x000000040000795c */ /* 0x000fe20000300000 */
.L_x_21:
[----:B------:R-:W-:Y:S02]  /*1880*/  IMAD.U32 R3, RZ, RZ, UR38 ;  /* 0x00000026ff037e24 */ /* 0x000fe4000f8e00ff */
[----:B-1----:R-:W-:-:S03]  /*1890*/  IMAD.U32 R0, RZ, RZ, UR39 ;  /* 0x00000027ff007e24 */ /* 0x002fc6000f8e00ff */
[----:B------:R-:W-:Y:S02]  /*18a0*/  LEA R3, R3, UR41, 0x3 ;  /* 0x0000002903037c11 */ /* 0x000fe4000f8e18ff */
[----:B------:R-:W-:-:S04]  /*18b0*/  SHF.L.U32 R0, R0, 0x1f, RZ ;  /* 0x0000001f00007819 */ /* 0x000fc800000006ff */
[----:B------:R1:W2:Y:S01]  /*18c0*/  SYNCS.PHASECHK.TRANS64.TRYWAIT P1, [R3+URZ], R0 ;  /* 0x00000000030075a7 */ /* 0x0002a2000802017f */
[----:B------:R-:W-:Y:S05]  /*18d0*/  @!P0 BRA `(.L_x_22) ;  /* 0x0000000000048947 */ /* 0x000fea0003800000 */
[----:B------:R-:W-:Y:S01]  /*18e0*/  BPT.TRAP 0x1 ;  /* 0x000000040000795c */ /* 0x000fe20000300000 */
.L_x_22:
[----:B--2---:R-:W-:Y:S05]  /*18f0*/  @P1 BRA `(.L_x_23) ;  /* 0x0000000000081947 */ /* 0x004fea0003800000 */
[----:B------:R-:W2:Y:S02]  /*1900*/  SYNCS.PHASECHK.TRANS64.TRYWAIT P1, [R3+URZ], R0 ;  /* 0x00000000030075a7 */ /* 0x000ea4000802017f */
[----:B--2---:R-:W-:Y:S05]  /*1910*/  @!P1 BRA `(.L_x_24) ;  /* 0x0000004400049947 */ /* 0x004fea0003800000 */
.L_x_23:
[----:B------:R-:W-:Y:S05]  /*1920*/  WARPSYNC.ALL ;  /* 0x0000000000007948 */ /* 0x000fea0003800000 */
[----:B------:R-:W-:Y:S01]  /*1930*/  ULEA UR8, UR38, UR44, 0x9 ;  /* 0x0000002c26087291 */ /* 0x000fe2000f8e483f */
[----:B------:R-:W-:Y:S01]  /*1940*/  WARPGROUP.ARRIVE ;  /* 0x00000000000079c5 */ /* 0x000fe20000000000 */
[----:B------:R-:W-:Y:S01]  /*1950*/  ULEA UR9, UR38, UR45, 0x9 ;  /* 0x0000002d26097291 */ /* 0x000fe2000f8e483f */
[----:B-12---:R-:W-:Y:S01]  /*1960*/  IMAD.U32 R0, RZ, RZ, UR43 ;  /* 0x0000002bff007e24 */ /* 0x006fe2000f8e00ff */
[----:B------:R-:W-:Y:S01]  /*1970*/  UMOV UR5, 0x40000040 ;  /* 0x4000004000057882 */ /* 0x000fe20000000000 */
[----:B------:R-:W-:-:S02]  /*1980*/  UMOV UR7, 0x40000040 ;  /* 0x4000004000077882 */ /* 0x000fc40000000000 */
[----:B------:R-:W-:Y:S01]  /*1990*/  UMOV UR4, UR8 ;  /* 0x0000000800047c82 */ /* 0x000fe20008000000 */
[----:B------:R-:W-:Y:S01]  /*19a0*/  ISETP.GE.AND P1, PT, R0, 0x1, PT ;  /* 0x000000010000780c */ /* 0x000fe20003f26270 */
[----:B------:R-:W-:Y:S02]  /*19b0*/  UMOV UR6, UR9 ;  /* 0x0000000900067c82 */ /* 0x000fe40008000000 */
[----:B------:R-:W-:Y:S01]  /*19c0*/  HGMMA.64x64x8.F32.TF32 R24, gdesc[UR4], RZ, !UPT, gsb0 ;  /* 0x04e00000041879f0 */ /* 0x000fe2000c0028ff */
[----:B------:R-:W-:Y:S02]  /*19d0*/  UIADD3 UR4, UR8, 0x2, URZ ;  /* 0x0000000208047890 */ /* 0x000fe4000fffe03f */
[----:B------:R-:W-:Y:S01]  /*19e0*/  UIADD3 UR6, UR9, 0x2, URZ ;  /* 0x0000000209067890 */ /* 0x000fe2000fffe03f */
[----:B------:R-:W-:Y:S01]  /*19f0*/  UMOV UR5, 0x40000040 ;  /* 0x4000004000057882 */ /* 0x000fe20000000000 */
[----:B------:R-:W-:Y:S01]  /*1a00*/  UMOV UR7, 0x40000040 ;  /* 0x4000004000077882 */ /* 0x000fe20000000000 */
[----:B------:R-:W-:-:S02]  /*1a10*/  WARPGROUP.DEPBAR.LE gsb0, 0x0 ;  /* 0x00008000000079c5 */ /* 0x000fc40000010000 */
[----:B------:R-:W-:-:S06]  /*1a20*/  WARPGROUP.ARRIVE ;  /* 0x00000000000079c5 */ /* 0x000fcc0000000000 */
[----:B------:R-:W-:Y:S01]  /*1a30*/  HGMMA.64x64x8.F32.TF32 R24, gdesc[UR4], R24, gsb0 ;  /* 0x04e00000041879f0 */ /* 0x000fe20008002818 */
[----:B------:R-:W-:Y:S02]  /*1a40*/  UIADD3 UR4, UR8, 0x4, URZ ;  /* 0x0000000408047890 */ /* 0x000fe4000fffe03f */
[----:B------:R-:W-:Y:S01]  /*1a50*/  UIADD3 UR6, UR9, 0x4, URZ ;  /* 0x0000000409067890 */ /* 0x000fe2000fffe03f */
[----:B------:R-:W-:Y:S01]  /*1a60*/  UMOV UR5, 0x40000040 ;  /* 0x4000004000057882 */ /* 0x000fe20000000000 */
[----:B------:R-:W-:Y:S01]  /*1a70*/  UMOV UR7, 0x40000040 ;  /* 0x4000004000077882 */ /* 0x000fe20000000000 */
[----:B------:R-:W-:Y:S02]  /*1a80*/  WARPGROUP.DEPBAR.LE gsb0, 0x0 ;  /* 0x00008000000079c5 */ /* 0x000fe40000010000 */
        /* <DEDUP_REMOVED lines=8> */
[----:B------:R-:W-:Y:S03]  /*1b10*/  HGMMA.64x64x8.F32.TF32 R24, gdesc[UR4], R24, gsb0 ;  /* 0x04e00000041879f0 */ /* 0x000fe60008002818 */
[----:B------:R-:W-:Y:S02]  /*1b20*/  WARPGROUP.DEPBAR.LE gsb0, 0x0 ;  /* 0x00008000000079c5 */ /* 0x000fe40000010000 */
[----:B------:R-:W-:Y:S05]  /*1b30*/  @!P1 BRA `(.L_x_25) ;  /* 0x0000000400149947 */ /* 0x000fea0003800000 */
[----:B------:R-:W-:Y:S01]  /*1b40*/  UIADD3 UR4, UR38, 0x1, URZ ;  /* 0x0000000126047890 */ /* 0x000fe2000fffe03f */
[----:B------:R-:W-:Y:S02]  /*1b50*/  IMAD.U32 R0, RZ, RZ, UR43 ;  /* 0x0000002bff007e24 */ /* 0x000fe4000f8e00ff */
[----:B------:R-:W-:Y:S01]  /*1b60*/  IMAD.U32 R3, RZ, RZ, UR38 ;  /* 0x00000026ff037e24 */ /* 0x000fe2000f8e00ff */
[----:B------:R-:W-:-:S04]  /*1b70*/  UISETP.NE.AND UP0, UPT, UR4, 0x3, UPT ;  /* 0x000000030400788c */ /* 0x000fc8000bf05270 */
[----:B------:R-:W-:Y:S02]  /*1b80*/  USEL UR5, URZ, 0x1, UP0 ;  /* 0x000000013f057887 */ /* 0x000fe40008000000 */
[----:B------:R-:W-:Y:S02]  /*1b90*/  USEL UR8, UR4, URZ, UP0 ;  /* 0x0000003f04087287 */ /* 0x000fe40008000000 */
[----:B------:R-:W-:-:S06]  /*1ba0*/  ULOP3.LUT UR5, UR39, UR5, URZ, 0x3c, !UPT ;  /* 0x0000000527057292 */ /* 0x000fcc000f8e3c3f */
[----:B------:R-:W-:-:S07]  /*1bb0*/  IMAD.U32 R6, RZ, RZ, UR5 ;  /* 0x00000005ff067e24 */ /* 0x000fce000f8e00ff */
.L_x_32:
[----:B------:R-:W-:Y:S05]  /*1bc0*/  @!P0 BRA `(.L_x_26) ;  /* 0x0000000000048947 */ /* 0x000fea0003800000 */
[----:B------:R-:W-:Y:S01]  /*1bd0*/  BPT.TRAP 0x1 ;  /* 0x000000040000795c */ /* 0x000fe20000300000 */
.L_x_26:
[----:B------:R-:W-:Y:S01]  /*1be0*/  ULEA UR4, UR8, UR41, 0x3 ;  /* 0x0000002908047291 */ /* 0x000fe2000f8e183f */
[----:B------:R-:W-:-:S08]  /*1bf0*/  SHF.L.U32 R4, R6, 0x1f, RZ ;  /* 0x0000001f06047819 */ /* 0x000fd000000006ff */
[----:B------:R1:W2:Y:S01]  /*1c00*/  SYNCS.PHASECHK.TRANS64.TRYWAIT P1, [UR4], R4 ;  /* 0x00000004ff0075a7 */ /* 0x0002a20008020144 */
[----:B------:R-:W-:Y:S05]  /*1c10*/  @!P0 BRA `(.L_x_27) ;  /* 0x0000000000048947 */ /* 0x000fea0003800000 */
[----:B------:R-:W-:Y:S01]  /*1c20*/  BPT.TRAP 0x1 ;  /* 0x000000040000795c */ /* 0x000fe20000300000 */
.L_x_27:
[----:B--2---:R-:W-:Y:S05]  /*1c30*/  @P1 BRA `(.L_x_28) ;  /* 0x0000000000081947 */ /* 0x004fea0003800000 */
[----:B------:R-:W2:Y:S02]  /*1c40*/  SYNCS.PHASECHK.TRANS64.TRYWAIT P1, [UR4], R4 ;  /* 0x00000004ff0075a7 */ /* 0x000ea40008020144 */
[----:B--2---:R-:W-:Y:S05]  /*1c50*/  @!P1 BRA `(.L_x_29) ;  /* 0x0000004000489947 */ /* 0x004fea0003800000 */
.L_x_28:
[----:B------:R-:W-:Y:S01]  /*1c60*/  ULEA UR9, UR8, UR44, 0x9 ;  /* 0x0000002c08097291 */ /* 0x000fe2000f8e483f */
[----:B------:R-:W-:Y:S01]  /*1c70*/  WARPGROUP.ARRIVE ;  /* 0x00000000000079c5 */ /* 0x000fe20000000000 */
[----:B------:R-:W-:Y:S01]  /*1c80*/  ULEA UR10, UR8, UR45, 0x9 ;  /* 0x0000002d080a7291 */ /* 0x000fe2000f8e483f */
[----:B------:R-:W-:Y:S01]  /*1c90*/  UMOV UR5, 0x40000040 ;  /* 0x4000004000057882 */ /* 0x000fe20000000000 */
[----:B------:R-:W-:-:S03]  /*1ca0*/  UMOV UR7, 0x40000040 ;  /* 0x4000004000077882 */ /* 0x000fc60000000000 */
[----:B------:R-:W-:Y:S02]  /*1cb0*/  UMOV UR4, UR9 ;  /* 0x0000000900047c82 */ /* 0x000fe40008000000 */
[----:B------:R-:W-:Y:S02]  /*1cc0*/  UMOV UR6, UR10 ;  /* 0x0000000a00067c82 */ /* 0x000fe40008000000 */
[----:B------:R-:W-:Y:S01]  /*1cd0*/  HGMMA.64x64x8.F32.TF32 R24, gdesc[UR4], R24, gsb0 ;  /* 0x04e00000041879f0 */ /* 0x000fe20008002818 */
        /* <DEDUP_REMOVED lines=23> */
[----:B------:R-:W-:Y:S01]  /*1e50*/  BPT.TRAP 0x1 ;  /* 0x000000040000795c */ /* 0x000fe20000300000 */
.L_x_30:
[----:B------:R-:W-:-:S13]  /*1e60*/  ISETP.NE.AND P1, PT, R57, RZ, PT ;  /* 0x000000ff3900720c */ /* 0x000fda0003f25270 */
[----:B-12---:R-:W-:-:S05]  /*1e70*/  @P1 LEA R4, R3, UR41, 0x3 ;  /* 0x0000002903041c11 */ /* 0x006fca000f8e18ff */
[----:B------:R-:W-:-:S05]  /*1e80*/  @P1 VIADD R5, R4, 0x18 ;  /* 0x0000001804051836 */ /* 0x000fca0000000000 */
[----:B------:R-:W-:-:S04]  /*1e90*/  @P1 PRMT R5, R56, 0x654, R5 ;  /* 0x0000065438051816 */ /* 0x000fc80000000005 */
[----:B------:R1:W-:Y:S01]  /*1ea0*/  @P1 SYNCS.ARRIVE.TRANS64.RED.A1T0 RZ, [R5+URZ], RZ ;  /* 0x000000ff05ff19a7 */ /* 0x0003e2000810043f */
[----:B------:R-:W-:-:S13]  /*1eb0*/  ISETP.GT.U32.AND P1, PT, R16, 0x1, PT ;  /* 0x000000011000780c */ /* 0x000fda0003f24070 */
[----:B-1----:R-:W-:Y:S05]  /*1ec0*/  @P1 BRA `(.L_x_31) ;  /* 0x0000000000041947 */ /* 0x002fea0003800000 */
[----:B------:R-:W-:Y:S01]  /*1ed0*/  BPT.TRAP 0x1 ;  /* 0x000000040000795c */ /* 0x000fe20000300000 */
.L_x_31:
[----:B------:R-:W-:Y:S01]  /*1ee0*/  UIADD3 UR8, UR8, 0x1, URZ ;  /* 0x0000000108087890 */ /* 0x000fe2000fffe03f */
[C---:B------:R-:W-:Y:S01]  /*1ef0*/  ISETP.GT.AND P2, PT, R0.reuse, 0x1, PT ;  /* 0x000000010000780c */ /* 0x040fe20003f44270 */
[----:B------:R-:W-:Y:S02]  /*1f00*/  VIADD R3, R3, 0x1 ;  /* 0x0000000103037836 */ /* 0x000fe40000000000 */
[----:B------:R-:W-:Y:S01]  /*1f10*/  UISETP.NE.AND UP0, UPT, UR8, 0x3, UPT ;  /* 0x000000030800788c */ /* 0x000fe2000bf05270 */
[----:B------:R-:W-:Y:S02]  /*1f20*/  VIADD R0, R0, 0xffffffff ;  /* 0xffffffff00007836 */ /* 0x000fe40000000000 */
[C---:B------:R-:W-:Y:S01]  /*1f30*/  ISETP.NE.AND P1, PT, R3.reuse, 0x3, PT ;  /* 0x000000030300780c */ /* 0x040fe20003f25270 */
[----:B------:R-:W-:Y:S02]  /*1f40*/  USEL UR4, URZ, 0x1, UP0 ;  /* 0x000000013f047887 */ /* 0x000fe40008000000 */
[----:B------:R-:W-:Y:S01]  /*1f50*/  USEL UR8, UR8, URZ, UP0 ;  /* 0x0000003f08087287 */ /* 0x000fe20008000000 */
[----:B------:R-:W-:-:S03]  /*1f60*/  SEL R3, R3, RZ, P1 ;  /* 0x000000ff03037207 */ /* 0x000fc60000800000 */
[----:B------:R-:W-:Y:S01]  /*1f70*/  LOP3.LUT R6, R6, UR4, RZ, 0x3c, !PT ;  /* 0x0000000406067c12 */ /* 0x000fe2000f8e3cff */
[----:B------:R-:W-:Y:S07]  /*1f80*/  @P2 BRA `(.L_x_32) ;  /* 0xfffffffc000c2947 */ /* 0x000fee000383ffff */
.L_x_25:
[----:B------:R-:W1:Y:S01]  /*1f90*/  LDC R0, c[0x0][0x28c] ;  /* 0x0000a300ff007b82 */ /* 0x000e620000000800 */
[----:B------:R2:W-:Y:S01]  /*1fa0*/  SYNCS.ARRIVE.TRANS64.A1T0 RZ, [R64+UR47], RZ ;  /* 0x000000ff40ff79a7 */ /* 0x0005e2000810002f */
[----:B-1----:R-:W-:-:S13]  /*1fb0*/  ISETP.GE.AND P1, PT, R0, 0x1, PT ;  /* 0x000000010000780c */ /* 0x002fda0003f26270 */
[----:B--2---:R-:W-:Y:S05]  /*1fc0*/  @!P1 BRA `(.L_x_33) ;  /* 0x0000000000449947 */ /* 0x004fea0003800000 */
[----:B------:R-:W-:Y:S05]  /*1fd0*/  @!P0 BRA `(.L_x_34) ;  /* 0x0000000000048947 */ /* 0x000fea0003800000 */
[----:B------:R-:W-:Y:S01]  /*1fe0*/  BPT.TRAP 0x1 ;  /* 0x000000040000795c */ /* 0x000fe20000300000 */
.L_x_34:
[----:B------:R-:W-:-:S13]  /*1ff0*/  ISETP.NE.AND P0, PT, R57, RZ, PT ;  /* 0x000000ff3900720c */ /* 0x000fda0003f05270 */
[----:B------:R-:W-:-:S05]  /*2000*/  VOTEU.ANY UP0, P0 ;  /* 0x00000000003f7886 */ /* 0x000fca0000000100 */
[----:B------:R-:W-:-:S06]  /*2010*/  @UP0 UIADD3 UR4, UR43, UR38, URZ ;  /* 0x000000262b040290 */ /* 0x000fcc000fffe03f */
[----:B------:R-:W-:Y:S02]  /*2020*/  IMAD.U32 R4, RZ, RZ, UR4 ;  /* 0x00000004ff047e24 */ /* 0x000fe4000f8e00ff */
[----:B------:R-:W-:Y:S02]  /*2030*/  IMAD.U32 R3, RZ, RZ, UR4 ;  /* 0x00000004ff037e24 */ /* 0x000fe4000f8e00ff */
[----:B------:R-:W-:-:S05]  /*2040*/  @P0 IMAD.WIDE.U32 R4, R4, -0x55555555, RZ ;  /* 0xaaaaaaab04040825 */ /* 0x000fca00078e00ff */
[----:B------:R-:W-:-:S05]  /*2050*/  @P0 SHF.R.U32.HI R0, RZ, 0x1, R5 ;  /* 0x00000001ff000819 */ /* 0x000fca0000011605 */
[----:B------:R-:W-:-:S05]  /*2060*/  @P0 IMAD R0, R0, -0x3, R3 ;  /* 0xfffffffd00000824 */ /* 0x000fca00078e0203 */
[----:B------:R-:W-:-:S05]  /*2070*/  @P0 LEA R0, R0, UR41, 0x3 ;  /* 0x0000002900000c11 */ /* 0x000fca000f8e18ff */
[----:B------:R-:W-:-:S05]  /*2080*/  @P0 VIADD R3, R0, 0x18 ;  /* 0x0000001800030836 */ /* 0x000fca0000000000 */
[----:B------:R-:W-:-:S04]  /*2090*/  @P0 PRMT R3, R56, 0x654, R3 ;  /* 0x0000065438030816 */ /* 0x000fc80000000003 */
[----:B------:R1:W-:Y:S01]  /*20a0*/  @P0 SYNCS.ARRIVE.TRANS64.RED.A1T0 RZ, [R3+URZ], RZ ;  /* 0x000000ff03ff09a7 */ /* 0x0003e2000810043f */
[----:B------:R-:W-:-:S13]  /*20b0*/  ISETP.GT.U32.AND P0, PT, R16, 0x1, PT ;  /* 0x000000011000780c */ /* 0x000fda0003f04070 */
[----:B-1----:R-:W-:Y:S05]  /*20c0*/  @P0 BRA `(.L_x_33) ;  /* 0x0000000000040947 */ /* 0x002fea0003800000 */
[----:B------:R-:W-:Y:S01]  /*20d0*/  BPT.TRAP 0x1 ;  /* 0x000000040000795c */ /* 0x000fe20000300000 */
.L_x_33:
[----:B------:R-:W-:Y:S01]  /*20e0*/  SHF.L.U32 R0, R73, 0x1f, RZ ;  /* 0x0000001f49007819 */ /* 0x000fe200000006ff */
[----:B------:R-:W-:Y:S01]  /*20f0*/  UIADD3 UR38, UR46, UR38, URZ ;  /* 0x000000262e267290 */ /* 0x000fe2000fffe03f */
[----:B------:R-:W1:Y:S01]  /*2100*/  LDC R7, c[0x0][0x288] ;  /* 0x0000a200ff077b82 */ /* 0x000e620000000800 */
[----:B------:R-:W-:Y:S01]  /*2110*/  UISETP.GE.U32.AND UP1, UPT, UR46, 0x3, UPT ;  /* 0x000000032e00788c */ /* 0x000fe2000bf26070 */
[----:B------:R-:W-:Y:S01]  /*2120*/  IMAD.SHL.U32 R8, R62, 0x2, RZ ;  /* 0x000000023e087824 */ /* 0x000fe200078e00ff */
[----:B------:R-:W-:Y:S02]  /*2130*/  UISETP.GT.U32.AND UP0, UPT, UR38, 0x2, UPT ;  /* 0x000000022600788c */ /* 0x000fe4000bf04070 */
[----:B------:R-:W-:Y:S02]  /*2140*/  UIMAD.WIDE.U32 UR4, UR38, -0x55555555, URZ ;  /* 0xaaaaaaab260478a5 */ /* 0x000fe4000f8e003f */
[----:B------:R-:W-:Y:S01]  /*2150*/  UISETP.LT.U32.AND UP0, UPT, UR46, 0x3, UP0 ;  /* 0x000000032e00788c */ /* 0x000fe20008701070 */
[----:B------:R-:W2:Y:S01]  /*2160*/  SYNCS.PHASECHK.TRANS64.TRYWAIT P0, [R63+UR42+0x10], R0 ;  /* 0x000010003f0075a7 */ /* 0x000ea2000800016a */
[----:B------:R-:W-:Y:S01]  /*2170*/  USHF.R.U32.HI UR4, URZ, 0x1, UR5 ;  /* 0x000000013f047899 */ /* 0x000fe20008011605 */
[----:B------:R-:W-:Y:S01]  /*2180*/  SHF.R.S32.HI R9, RZ, 0x1f, R8 ;  /* 0x0000001fff097819 */ /* 0x000fe20000011408 */
[----:B------:R-:W-:-:S02]  /*2190*/  USEL UR6, URZ, 0x1, !UP0 ;  /* 0x000000013f067887 */ /* 0x000fc4000c000000 */
[----:B------:R-:W-:Y:S02]  /*21a0*/  UIMAD UR38, UR4, -0x3, UR38 ;  /* 0xfffffffd042678a4 */ /* 0x000fe4000f8e0226 */
[----:B------:R-:W-:-:S04]  /*21b0*/  ULOP3.LUT UR39, UR39, UR6, URZ, 0x3c, !UPT ;  /* 0x0000000627277292 */ /* 0x000fc8000f8e3c3f */
[----:B------:R-:W-:Y:S01]  /*21c0*/  @UP1 ULOP3.LUT UR39, UR39, 0x1, UR4, 0x78, !UPT ;  /* 0x0000000127271892 */ /* 0x000fe2000f8e7804 */
[----:B-12---:R-:W-:Y:S11]  /*21d0*/  @!P0 BRA `(.L_x_35) ;  /* 0x0000003c00008947 */ /* 0x006ff60003800000 */
.L_x_124:
[----:B-1----:R-:W-:Y:S01]  /*21e0*/  IMAD.SHL.U32 R0, R19, 0x40, RZ ;  /* 0x0000004013007824 */ /* 0x002fe200078e00ff */
[----:B------:R-:W-:Y:S01]  /*21f0*/  ULDC UR6, c[0x0][0x284] ;  /* 0x0000a10000067ab9 */ /* 0x000fe20000000800 */
[----:B------:R-:W-:Y:S01]  /*2200*/  IMAD.SHL.U32 R14, R22, 0x40, RZ ;  /* 0x00000040160e7824 */ /* 0x000fe200078e00ff */
[----:B------:R-:W-:Y:S01]  /*2210*/  SHF.R.S32.HI R11, RZ, 0x1f, R2 ;  /* 0x0000001fff0b7819 */ /* 0x000fe20000011402 */
[----:B------:R-:W-:Y:S01]  /*2220*/  ULDC.64 UR4, c[0x0][0x5d0] ;  /* 0x0001740000047ab9 */ /* 0x000fe20000000a00 */
[----:B------:R-:W-:Y:S01]  /*2230*/  ISETP.GE.AND P0, PT, R0, UR6, PT ;  /* 0x0000000600007c0c */ /* 0x000fe2000bf06270 */
[----:B------:R-:W-:Y:S01]  /*2240*/  IMAD.WIDE.U32 R4, R2, UR4, R8 ;  /* 0x0000000402047c25 */ /* 0x000fe2000f8e0008 */
[----:B------:R-:W-:Y:S02]  /*2250*/  SHF.R.S32.HI R15, RZ, 0x1f, R14 ;  /* 0x0000001fff0f7819 */ /* 0x000fe4000001140e */
[C---:B------:R-:W-:Y:S01]  /*2260*/  ISETP.GE.OR P0, PT, R14.reuse, R7, P0 ;  /* 0x000000070e00720c */ /* 0x040fe20000706670 */
[----:B------:R-:W-:Y:S01]  /*2270*/  IMAD R3, R11, UR4, RZ ;  /* 0x000000040b037c24 */ /* 0x000fe2000f8e02ff */
[----:B------:R-:W-:-:S03]  /*2280*/  IADD3 R4, P1, R14, R4, RZ ;  /* 0x000000040e047210 */ /* 0x000fc60007f3e0ff */
[----:B------:R-:W-:-:S05]  /*2290*/  IMAD R3, R2, UR5, R3 ;  /* 0x0000000502037c24 */ /* 0x000fca000f8e0203 */
[----:B------:R-:W-:-:S03]  /*22a0*/  IADD3.X R5, R15, R5, R3, P1, !PT ;  /* 0x000000050f057210 */ /* 0x000fc60000ffe403 */
[----:B------:R-:W-:Y:S05]  /*22b0*/  @P0 BRA `(.L_x_36) ;  /* 0x0000002000a80947 */ /* 0x000fea0003800000 */
[----:B------:R-:W1:Y:S01]  /*22c0*/  LDC.64 R76, c[0x0][0x5c8] ;  /* 0x00017200ff4c7b82 */ /* 0x000e620000000a00 */
[----:B-----5:R-:W-:Y:S01]  /*22d0*/  FSETP.NEU.AND P0, PT, R59, RZ, PT ;  /* 0x000000ff3b00720b */ /* 0x020fe20003f0d000 */
[----:B------:R-:W-:Y:S01]  /*22e0*/  IMAD R3, R62, -0x2, R7 ;  /* 0xfffffffe3e037824 */ /* 0x000fe200078e0207 */
[----:B------:R-:W-:Y:S01]  /*22f0*/  BSSY B0, `(.L_x_36) ;  /* 0x0000226000007945 */ /* 0x000fe20003800000 */
[----:B------:R-:W-:-:S04]  /*2300*/  IMAD.WIDE R68, R19, 0x40, R60 ;  /* 0x0000004013447825 */ /* 0x000fc800078e023c */
[----:B------:R-:W-:Y:S02]  /*2310*/  IMAD.IADD R3, R3, 0x1, -R14 ;  /* 0x0000000103037824 */ /* 0x000fe400078e0a0e */
[----:B------:R-:W-:-:S03]  /*2320*/  IMAD.IADD R0, R67, 0x1, -R0 ;  /* 0x0000000143007824 */ /* 0x000fc600078e0a00 */
[----:B------:R-:W-:-:S04]  /*2330*/  ISETP.GT.AND P1, PT, R3, RZ, PT ;  /* 0x000000ff0300720c */ /* 0x000fc80003f24270 */
[----:B------:R-:W-:Y:S01]  /*2340*/  ISETP.GT.AND P2, PT, R0, RZ, P1 ;  /* 0x000000ff0000720c */ /* 0x000fe20000f44270 */
[-C--:B-1----:R-:W-:Y:S02]  /*2350*/  IMAD R6, R69, R76.reuse, RZ ;  /* 0x0000004c45067224 */ /* 0x082fe400078e02ff */
[----:B------:R-:W-:-:S04]  /*2360*/  IMAD.WIDE.U32 R70, R68, R76, R4 ;  /* 0x0000004c44467225 */ /* 0x000fc800078e0004 */
[----:B------:R-:W-:-:S04]  /*2370*/  IMAD R5, R68, R77, R6 ;  /* 0x0000004d44057224 */ /* 0x000fc800078e0206 */
[----:B------:R-:W-:Y:S01]  /*2380*/  IMAD.IADD R7, R71, 0x1, R5 ;  /* 0x0000000147077824 */ /* 0x000fe200078e0205 */
[----:B------:R-:W-:Y:S06]  /*2390*/  @!P0 BRA `(.L_x_37) ;  /* 0x0000001400dc8947 */ /* 0x000fec0003800000 */
[----:B------:R-:W1:Y:S01]  /*23a0*/  LDC.64 R74, c[0x0][0x5b8] ;  /* 0x00016e00ff4a7b82 */ /* 0x000e620000000a00 */
[----:B------:R-:W-:-:S07]  /*23b0*/  ULDC.64 UR4, c[0x0][0x5c0] ;  /* 0x0001700000047ab9 */ /* 0x000fce0000000a00 */
[----:B------:R-:W2:Y:S08]  /*23c0*/  LDC.64 R78, c[0x0][0x5b0] ;  /* 0x00016c00ff4e7b82 */ /* 0x000eb00000000a00 */
[----:B------:R-:W0:Y:S01]  /*23d0*/  LDC.64 R80, c[0x0][0x5a8] ;  /* 0x00016a00ff507b82 */ /* 0x000e220000000a00 */
[-C--:B-1----:R-:W-:Y:S02]  /*23e0*/  IMAD R6, R11, R74.reuse, RZ ;  /* 0x0000004a0b067224 */ /* 0x082fe400078e02ff */
[----:B------:R-:W-:-:S04]  /*23f0*/  IMAD.WIDE.U32 R4, R2, R74, R8 ;  /* 0x0000004a02047225 */ /* 0x000fc800078e0008 */
[----:B------:R-:W-:Y:S01]  /*2400*/  IMAD R71, R2, R75, R6 ;  /* 0x0000004b02477224 */ /* 0x000fe200078e0206 */
[----:B------:R-:W-:Y:S01]  /*2410*/  IADD3 R10, P0, R14, R4, RZ ;  /* 0x000000040e0a7210 */ /* 0x000fe20007f1e0ff */
[----:B--2---:R-:W-:-:S03]  /*2420*/  IMAD R4, R69, R78, RZ ;  /* 0x0000004e45047224 */ /* 0x004fc600078e02ff */
[----:B------:R-:W-:Y:S01]  /*2430*/  IADD3.X R11, R15, R5, R71, P0, !PT ;  /* 0x000000050f0b7210 */ /* 0x000fe200007fe447 */
[C---:B------:R-:W-:Y:S02]  /*2440*/  IMAD R75, R68.reuse, R79, R4 ;  /* 0x0000004f444b7224 */ /* 0x040fe400078e0204 */
[----:B------:R-:W-:-:S04]  /*2450*/  IMAD.WIDE.U32 R4, R68, R78, R10 ;  /* 0x0000004e44047225 */ /* 0x000fc800078e000a */
[----:B------:R-:W-:Y:S01]  /*2460*/  IMAD.IADD R5, R5, 0x1, R75 ;  /* 0x0000000105057824 */ /* 0x000fe200078e024b */
[----:B0-----:R-:W-:-:S04]  /*2470*/  LEA R12, P0, R4, R80, 0x2 ;  /* 0x00000050040c7211 */ /* 0x001fc800078010ff */
[----:B------:R-:W-:-:S05]  /*2480*/  LEA.HI.X R13, R4, R81, R5, 0x2, P0 ;  /* 0x00000051040d7211 */ /* 0x000fca00000f1405 */
[----:B------:R0:W2:Y:S01]  /*2490*/  @P2 LDG.E.LTC128B R19, desc[UR36][R12.64] ;  /* 0x000000240c132981 */ /* 0x0000a2000c1e1920 */
[----:B------:R-:W-:Y:S01]  /*24a0*/  IMAD.WIDE.U32 R4, R68, R78, R14 ;  /* 0x0000004e44047225 */ /* 0x000fe200078e000e */
[----:B------:R-:W-:Y:S01]  /*24b0*/  LEA R6, P3, R70, UR4, 0x2 ;  /* 0x0000000446067c11 */ /* 0x000fe2000f8610ff */
[----:B------:R-:W-:Y:S01]  /*24c0*/  BSSY B1, `(.L_x_38) ;  /* 0x0000014000017945 */ /* 0x000fe20003800000 */
[----:B------:R-:W-:Y:S02]  /*24d0*/  IADD3 R20, P0, R8, R4, RZ ;  /* 0x0000000408147210 */ /* 0x000fe40007f1e0ff */
[----:B------:R-:W-:Y:S02]  /*24e0*/  LEA.HI.X R7, R70, UR5, R7, 0x2, P3 ;  /* 0x0000000546077c11 */ /* 0x000fe400098f1407 */
[----:B------:R-:W-:Y:S01]  /*24f0*/  IADD3.X R21, R9, R75, R5, P0, !PT ;  /* 0x0000004b09157210 */ /* 0x000fe200007fe405 */
[----:B0-----:R-:W-:Y:S01]  /*2500*/  IMAD.SHL.U32 R12, R78, 0x8, RZ ;  /* 0x000000084e0c7824 */ /* 0x001fe200078e00ff */
[----:B------:R-:W-:-:S02]  /*2510*/  ISETP.GT.AND P0, PT, R3, 0x1, PT ;  /* 0x000000010300780c */ /* 0x000fc40003f04270 */
[----:B------:R-:W-:Y:S01]  /*2520*/  SHF.L.U64.HI R13, R78, 0x3, R79 ;  /* 0x000000034e0d7819 */ /* 0x000fe2000001024f */
[----:B------:R-:W-:Y:S01]  /*2530*/  IMAD.WIDE.U32 R20, R2, R74, R20 ;  /* 0x0000004a02147225 */ /* 0x000fe200078e0014 */
[----:B------:R-:W-:-:S03]  /*2540*/  ISETP.GT.AND P3, PT, R0, RZ, P0 ;  /* 0x000000ff0000720c */ /* 0x000fc60000764270 */
[----:B------:R-:W-:Y:S01]  /*2550*/  IMAD.WIDE.U32 R68, R68, R78, R12 ;  /* 0x0000004e44447225 */ /* 0x000fe200078e000c */
[----:B--2---:R-:W-:-:S05]  /*2560*/  LOP3.LUT R4, R19, 0xffffe000, RZ, 0xc0, !PT ;  /* 0xffffe00013047812 */ /* 0x004fca00078ec0ff */
[----:B------:R-:W-:Y:S01]  /*2570*/  FMUL R5, R4, R59 ;  /* 0x0000003b04057220 */ /* 0x000fe20000400000 */
[----:B------:R-:W-:-:S03]  /*2580*/  LEA R4, P4, R20, R80, 0x2 ;  /* 0x0000005014047211 */ /* 0x000fc600078810ff */
[----:B------:R-:W-:Y:S01]  /*2590*/  FFMA R83, R24, R58, R5 ;  /* 0x0000003a18537223 */ /* 0x000fe20000000005 */
[----:B------:R-:W-:-:S04]  /*25a0*/  IMAD.IADD R5, R71, 0x1, R21 ;  /* 0x0000000147057824 */ /* 0x000fc800078e0215 */
[----:B------:R-:W-:Y:S02]  /*25b0*/  F2FP.TF32.F32.PACK_B R83, R83 ;  /* 0x00000053ff53723e */ /* 0x000fe400024050ff */
[----:B------:R-:W-:-:S03]  /*25c0*/  LEA.HI.X R5, R20, R81, R5, 0x2, P4 ;  /* 0x0000005114057211 */ /* 0x000fc600020f1405 */
[----:B------:R0:W-:Y:S01]  /*25d0*/  @P2 STG.E desc[UR36][R6.64], R83 ;  /* 0x0000005306002986 */ /* 0x0001e2000c101924 */
[----:B------:R-:W-:Y:S05]  /*25e0*/  @!P3 BRA `(.L_x_39) ;  /* 0x000000000004b947 */ /* 0x000fea0003800000 */
[----:B------:R1:W5:Y:S02]  /*25f0*/  LDG.E.LTC128B R19, desc[UR36][R4.64+0x4] ;  /* 0x0000042404137981 */ /* 0x000364000c1e1920 */
.L_x_39:
[----:B------:R-:W-:Y:S05]  /*2600*/  BSYNC B1 ;  /* 0x0000000000017941 */ /* 0x000fea0003800000 */
.L_x_38:
[----:B-----5:R-:W-:Y:S01]  /*2610*/  LOP3.LUT R12, R19, 0xffffe000, RZ, 0xc0, !PT ;  /* 0xffffe000130c7812 */ /* 0x020fe200078ec0ff */
[----:B------:R-:W-:Y:S01]  /*2620*/  IMAD.IADD R75, R75, 0x1, R69 ;  /* 0x000000014b4b7824 */ /* 0x000fe200078e0245 */
[----:B------:R-:W-:Y:S02]  /*2630*/  IADD3 R10, P2, R10, R68, RZ ;  /* 0x000000440a0a7210 */ /* 0x000fe40007f5e0ff */
[----:B------:R-:W-:Y:S01]  /*2640*/  ISETP.GT.AND P1, PT, R0, 0x8, P1 ;  /* 0x000000080000780c */ /* 0x000fe20000f24270 */
[----:B------:R-:W-:Y:S02]  /*2650*/  FMUL R12, R12, R59 ;  /* 0x0000003b0c0c7220 */ /* 0x000fe40000400000 */
[----:B------:R-:W-:Y:S02]  /*2660*/  IMAD.X R11, R75, 0x1, R11, P2 ;  /* 0x000000014b0b7824 */ /* 0x000fe400010e060b */
[----:B------:R-:W-:Y:S01]  /*2670*/  FFMA R25, R25, R58, R12 ;  /* 0x0000003a19197223 */ /* 0x000fe2000000000c */
[----:B------:R-:W-:-:S04]  /*2680*/  LEA R12, P2, R10, R80, 0x2 ;  /* 0x000000500a0c7211 */ /* 0x000fc800078410ff */
[----:B------:R-:W-:Y:S02]  /*2690*/  F2FP.TF32.F32.PACK_B R25, R25 ;  /* 0x00000019ff19723e */ /* 0x000fe400024050ff */
[----:B------:R-:W-:-:S03]  /*26a0*/  LEA.HI.X R13, R10, R81, R11, 0x2, P2 ;  /* 0x000000510a0d7211 */ /* 0x000fc600010f140b */
[----:B------:R2:W-:Y:S04]  /*26b0*/  @P3 STG.E desc[UR36][R6.64+0x4], R25 ;  /* 0x0000041906003986 */ /* 0x0005e8000c101924 */
[----:B------:R-:W3:Y:S01]  /*26c0*/  @P1 LDG.E.LTC128B R19, desc[UR36][R12.64] ;  /* 0x000000240c131981 */ /* 0x000ee2000c1e1920 */
[----:B------:R-:W-:Y:S01]  /*26d0*/  IADD3 R14, P2, P3, R8, R68, R14 ;  /* 0x00000044080e7210 */ /* 0x000fe20007b5e00e */
[----:B------:R-:W-:Y:S01]  /*26e0*/  BSSY B1, `(.L_x_40) ;  /* 0x0000011000017945 */ /* 0x000fe20003800000 */
[C---:B------:R-:W-:Y:S02]  /*26f0*/  SHF.L.U64.HI R11, R76.reuse, 0x5, R77 ;  /* 0x000000054c0b7819 */ /* 0x040fe4000001024d */
[----:B------:R-:W-:Y:S02]  /*2700*/  IADD3.X R15, R9, R75, R15, P2, P3 ;  /* 0x0000004b090f7210 */ /* 0x000fe400017e640f */
[----:B------:R-:W-:-:S02]  /*2710*/  LEA R10, P2, R76, R6, 0x5 ;  /* 0x000000064c0a7211 */ /* 0x000fc400078428ff */
[----:B------:R-:W-:Y:S01]  /*2720*/  ISETP.GT.AND P0, PT, R0, 0x8, P0 ;  /* 0x000000080000780c */ /* 0x000fe20000704270 */
[----:B------:R-:W-:-:S04]  /*2730*/  IMAD.WIDE.U32 R14, R2, R74, R14 ;  /* 0x0000004a020e7225 */ /* 0x000fc800078e000e */
[----:B------:R-:W-:Y:S02]  /*2740*/  IMAD.X R11, R11, 0x1, R7, P2 ;  /* 0x000000010b0b7824 */ /* 0x000fe400010e0607 */
[----:B------:R-:W-:Y:S01]  /*2750*/  IMAD.IADD R2, R71, 0x1, R15 ;  /* 0x0000000147027824 */ /* 0x000fe200078e020f */
[----:B---3--:R-:W-:-:S05]  /*2760*/  LOP3.LUT R8, R19, 0xffffe000, RZ, 0xc0, !PT ;  /* 0xffffe00013087812 */ /* 0x008fca00078ec0ff */
[----:B------:R-:W-:Y:S01]  /*2770*/  FMUL R9, R8, R59 ;  /* 0x0000003b08097220 */ /* 0x000fe20000400000 */
[----:B------:R-:W-:-:S03]  /*2780*/  LEA R8, P3, R14, R80, 0x2 ;  /* 0x000000500e087211 */ /* 0x000fc600078610ff */
[----:B------:R-:W-:Y:S01]  /*2790*/  FFMA R21, R26, R58, R9 ;  /* 0x0000003a1a157223 */ /* 0x000fe20000000009 */
[----:B------:R-:W-:-:S04]  /*27a0*/  LEA.HI.X R9, R14, R81, R2, 0x2, P3 ;  /* 0x000000510e097211 */ /* 0x000fc800018f1402 */
[----:B------:R-:W-:-:S05]  /*27b0*/  F2FP.TF32.F32.PACK_B R21, R21 ;  /* 0x00000015ff15723e */ /* 0x000fca00024050ff */
[----:B------:R2:W-:Y:S01]  /*27c0*/  @P1 STG.E desc[UR36][R10.64], R21 ;  /* 0x000000150a001986 */ /* 0x0005e2000c101924 */
[----:B------:R-:W-:Y:S05]  /*27d0*/  @!P0 BRA `(.L_x_41) ;  /* 0x0000000000048947 */ /* 0x000fea0003800000 */
[----:B------:R3:W5:Y:S02]  /*27e0*/  LDG.E.LTC128B R19, desc[UR36][R8.64+0x4] ;  /* 0x0000042408137981 */ /* 0x000764000c1e1920 */
.L_x_41:
[----:B------:R-:W-:Y:S05]  /*27f0*/  BSYNC B1 ;  /* 0x0000000000017941 */ /* 0x000fea0003800000 */
.L_x_40:
[----:B-----5:R-:W-:Y:S01]  /*2800*/  LOP3.LUT R2, R19, 0xffffe000, RZ, 0xc0, !PT ;  /* 0xffffe00013027812 */ /* 0x020fe200078ec0ff */
[----:B------:R-:W-:Y:S01]  /*2810*/  BSSY B1, `(.L_x_42) ;  /* 0x0000009000017945 */ /* 0x000fe20003800000 */
[----:B------:R-:W-:-:S03]  /*2820*/  ISETP.GT.AND P1, PT, R3, 0x8, PT ;  /* 0x000000080300780c */ /* 0x000fc60003f24270 */
[----:B------:R-:W-:Y:S01]  /*2830*/  FMUL R2, R2, R59 ;  /* 0x0000003b02027220 */ /* 0x000fe20000400000 */
[----:B------:R-:W-:-:S03]  /*2840*/  ISETP.GT.AND P2, PT, R0, RZ, P1 ;  /* 0x000000ff0000720c */ /* 0x000fc60000f44270 */
[----:B------:R-:W-:-:S05]  /*2850*/  FFMA R27, R27, R58, R2 ;  /* 0x0000003a1b1b7223 */ /* 0x000fca0000000002 */
[----:B------:R-:W-:-:S05]  /*2860*/  F2FP.TF32.F32.PACK_B R27, R27 ;  /* 0x0000001bff1b723e */ /* 0x000fca00024050ff */
[----:B------:R4:W-:Y:S01]  /*2870*/  @P0 STG.E desc[UR36][R10.64+0x4], R27 ;  /* 0x0000041b0a000986 */ /* 0x0009e2000c101924 */
[----:B------:R-:W-:Y:S05]  /*2880*/  @!P2 BRA `(.L_x_43) ;  /* 0x000000000004a947 */ /* 0x000fea0003800000 */
[----:B------:R0:W5:Y:S02]  /*2890*/  LDG.E.LTC128B R19, desc[UR36][R4.64+0x20] ;  /* 0x0000202404137981 */ /* 0x000164000c1e1920 */
.L_x_43:
[----:B------:R-:W-:Y:S05]  /*28a0*/  BSYNC B1 ;  /* 0x0000000000017941 */ /* 0x000fea0003800000 */
.L_x_42:
        /* <DEDUP_REMOVED lines=10> */
.L_x_45:
[----:B------:R-:W-:Y:S05]  /*2950*/  BSYNC B1 ;  /* 0x0000000000017941 */ /* 0x000fea0003800000 */
.L_x_44:
[----:B-----5:R-:W-:Y:S01]  /*2960*/  LOP3.LUT R2, R19, 0xffffe000, RZ, 0xc0, !PT ;  /* 0xffffe00013027812 */ /* 0x020fe200078ec0ff */
[----:B------:R-:W-:Y:S01]  /*2970*/  BSSY B1, `(.L_x_46) ;  /* 0x0000008000017945 */ /* 0x000fe20003800000 */
[----:B------:R-:W-:-:S03]  /*2980*/  ISETP.GT.AND P1, PT, R0, 0x8, P1 ;  /* 0x000000080000780c */ /* 0x000fc60000f24270 */
[----:B------:R-:W-:-:S04]  /*2990*/  FMUL R2, R2, R59 ;  /* 0x0000003b02027220 */ /* 0x000fc80000400000 */
[----:B------:R-:W-:-:S05]  /*29a0*/  FFMA R29, R29, R58, R2 ;  /* 0x0000003a1d1d7223 */ /* 0x000fca0000000002 */
[----:B------:R-:W-:-:S05]  /*29b0*/  F2FP.TF32.F32.PACK_B R29, R29 ;  /* 0x0000001dff1d723e */ /* 0x000fca00024050ff */
[----:B------:R0:W-:Y:S01]  /*29c0*/  @P3 STG.E desc[UR36][R6.64+0x24], R29 ;  /* 0x0000241d06003986 */ /* 0x0001e2000c101924 */
[----:B------:R-:W-:Y:S05]  /*29d0*/  @!P1 BRA `(.L_x_47) ;  /* 0x0000000000049947 */ /* 0x000fea0003800000 */
[----:B------:R0:W5:Y:S02]  /*29e0*/  LDG.E.LTC128B R19, desc[UR36][R8.64+0x20] ;  /* 0x0000202408137981 */ /* 0x000164000c1e1920 */
.L_x_47:
[----:B------:R-:W-:Y:S05]  /*29f0*/  BSYNC B1 ;  /* 0x0000000000017941 */ /* 0x000fea0003800000 */
.L_x_46:
[----:B-----5:R-:W-:Y:S01]  /*2a00*/  LOP3.LUT R2, R19, 0xffffe000, RZ, 0xc0, !PT ;  /* 0xffffe00013027812 */ /* 0x020fe200078ec0ff */
[----:B------:R-:W-:Y:S01]  /*2a10*/  BSSY B1, `(.L_x_48) ;  /* 0x0000008000017945 */ /* 0x000fe20003800000 */
[----:B------:R-:W-:-:S03]  /*2a20*/  ISETP.GT.AND P0, PT, R0, 0x8, P0 ;  /* 0x000000080000780c */ /* 0x000fc60000704270 */
[----:B0-----:R-:W-:-:S04]  /*2a30*/  FMUL R13, R2, R59 ;  /* 0x0000003b020d7220 */ /* 0x001fc80000400000 */
[----:B------:R-:W-:-:S05]  /*2a40*/  FFMA R13, R30, R58, R13 ;  /* 0x0000003a1e0d7223 */ /* 0x000fca000000000d */
[----:B------:R-:W-:-:S05]  /*2a50*/  F2FP.TF32.F32.PACK_B R13, R13 ;  /* 0x0000000dff0d723e */ /* 0x000fca00024050ff */
[----:B------:R0:W-:Y:S01]  /*2a60*/  @P1 STG.E desc[UR36][R10.64+0x20], R13 ;  /* 0x0000200d0a001986 */ /* 0x0001e2000c101924 */
[----:B------:R-:W-:Y:S05]  /*2a70*/  @!P0 BRA `(.L_x_49) ;  /* 0x0000000000048947 */ /* 0x000fea0003800000 */
[----:B------:R0:W5:Y:S02]  /*2a80*/  LDG.E.LTC128B R19, desc[UR36][R8.64+0x24] ;  /* 0x0000242408137981 */ /* 0x000164000c1e1920 */
.L_x_49:
[----:B------:R-:W-:Y:S05]  /*2a90*/  BSYNC B1 ;  /* 0x0000000000017941 */ /* 0x000fea0003800000 */
.L_x_48:
        /* <DEDUP_REMOVED lines=10> */
.L_x_51:
[----:B------:R-:W-:Y:S05]  /*2b40*/  BSYNC B1 ;  /* 0x0000000000017941 */ /* 0x000fea0003800000 */
.L_x_50:
[----:B-----5:R-:W-:Y:S01]  /*2b50*/  LOP3.LUT R2, R19, 0xffffe000, RZ, 0xc0, !PT ;  /* 0xffffe00013027812 */ /* 0x020fe200078ec0ff */
[----:B------:R-:W-:Y:S01]  /*2b60*/  BSSY B1, `(.L_x_52) ;  /* 0x0000009000017945 */ /* 0x000fe20003800000 */
[----:B------:R-:W-:-:S03]  /*2b70*/  ISETP.GT.AND P0, PT, R3, 0x11, PT ;  /* 0x000000110300780c */ /* 0x000fc60003f04270 */
[----:B0-----:R-:W-:Y:S01]  /*2b80*/  FMUL R13, R2, R59 ;  /* 0x0000003b020d7220 */ /* 0x001fe20000400000 */
[----:B------:R-:W-:-:S03]  /*2b90*/  ISETP.GT.AND P3, PT, R0, RZ, P0 ;  /* 0x000000ff0000720c */ /* 0x000fc60000764270 */
[----:B------:R-:W-:-:S05]  /*2ba0*/  FFMA R13, R32, R58, R13 ;  /* 0x0000003a200d7223 */ /* 0x000fca000000000d */
[----:B------:R-:W-:-:S05]  /*2bb0*/  F2FP.TF32.F32.PACK_B R13, R13 ;  /* 0x0000000dff0d723e */ /* 0x000fca00024050ff */
[----:B------:R0:W-:Y:S01]  /*2bc0*/  @P2 STG.E desc[UR36][R6.64+0x40], R13 ;  /* 0x0000400d06002986 */ /* 0x0001e2000c101924 */
[----:B------:R-:W-:Y:S05]  /*2bd0*/  @!P3 BRA `(.L_x_53) ;  /* 0x000000000004b947 */ /* 0x000fea0003800000 */
[----:B------:R0:W5:Y:S02]  /*2be0*/  LDG.E.LTC128B R19, desc[UR36][R4.64+0x44] ;  /* 0x0000442404137981 */ /* 0x000164000c1e1920 */
.L_x_53:
[----:B------:R-:W-:Y:S05]  /*2bf0*/  BSYNC B1 ;  /* 0x0000000000017941 */ /* 0x000fea0003800000 */
.L_x_52:
        /* <DEDUP_REMOVED lines=9> */
.L_x_55:
[----:B------:R-:W-:Y:S05]  /*2c90*/  BSYNC B1 ;  /* 0x0000000000017941 */ /* 0x000fea0003800000 */
.L_x_54:
        /* <DEDUP_REMOVED lines=9> */
.L_x_57:
[----:B------:R-:W-:Y:S05]  /*2d30*/  BSYNC B1 ;  /* 0x0000000000017941 */ /* 0x000fea0003800000 */
.L_x_56:
        /* <DEDUP_REMOVED lines=10> */
.L_x_59:
[----:B------:R-:W-:Y:S05]  /*2de0*/  BSYNC B1 ;  /* 0x0000000000017941 */ /* 0x000fea0003800000 */
.L_x_58:
        /* <DEDUP_REMOVED lines=10> */
.L_x_61:
[----:B------:R-:W-:Y:S05]  /*2e90*/  BSYNC B1 ;  /* 0x0000000000017941 */ /* 0x000fea0003800000 */
.L_x_60:
        /* <DEDUP_REMOVED lines=9> */
.L_x_63:
[----:B------:R-:W-:Y:S05]  /*2f30*/  BSYNC B1 ;  /* 0x0000000000017941 */ /* 0x000fea0003800000 */
.L_x_62:
        /* <DEDUP_REMOVED lines=9> */
.L_x_65:
[----:B------:R-:W-:Y:S05]  /*2fd0*/  BSYNC B1 ;  /* 0x0000000000017941 */ /* 0x000fea0003800000 */
.L_x_64:
        /* <DEDUP_REMOVED lines=10> */
.L_x_67:
[----:B------:R-:W-:Y:S05]  /*3080*/  BSYNC B1 ;  /* 0x0000000000017941 */ /* 0x000fea0003800000 */
.L_x_66:
        /* <DEDUP_REMOVED lines=10> */
.L_x_69:
[----:B------:R-:W-:Y:S05]  /*3130*/  BSYNC B1 ;  /* 0x0000000000017941 */ /* 0x000fea0003800000 */
.L_x_68:
        /* <DEDUP_REMOVED lines=9> */
.L_x_71:
[----:B------:R-:W-:Y:S05]  /*31d0*/  BSYNC B1 ;  /* 0x0000000000017941 */ /* 0x000fea0003800000 */
.L_x_70:
        /* <DEDUP_REMOVED lines=9> */
.L_x_73:
[----:B------:R-:W-:Y:S05]  /*3270*/  BSYNC B1 ;  /* 0x0000000000017941 */ /* 0x000fea0003800000 */
.L_x_72:
        /* <DEDUP_REMOVED lines=10> */
.L_x_75:
[----:B------:R-:W-:Y:S05]  /*3320*/  BSYNC B1 ;  /* 0x0000000000017941 */ /* 0x000fea0003800000 */
.L_x_74:
        /* <DEDUP_REMOVED lines=10> */
.L_x_77:
[----:B------:R-:W-:Y:S05]  /*33d0*/  BSYNC B1 ;  /* 0x0000000000017941 */ /* 0x000fea0003800000 */
.L_x_76:
        /* <DEDUP_REMOVED lines=9> */
.L_x_79:
[----:B------:R-:W-:Y:S05]  /*3470*/  BSYNC B1 ;  /* 0x0000000000017941 */ /* 0x000fea0003800000 */
.L_x_78:
        /* <DEDUP_REMOVED lines=9> */
.L_x_81:
[----:B------:R-:W-:Y:S05]  /*3510*/  BSYNC B1 ;  /* 0x0000000000017941 */ /* 0x000fea0003800000 */
.L_x_80:
        /* <DEDUP_REMOVED lines=10> */
.L_x_83:
[----:B------:R-:W-:Y:S05]  /*35c0*/  BSYNC B1 ;  /* 0x0000000000017941 */ /* 0x000fea0003800000 */
.L_x_82:
        /* <DEDUP_REMOVED lines=10> */
.L_x_85:
[----:B------:R-:W-:Y:S05]  /*3670*/  BSYNC B1 ;  /* 0x0000000000017941 */ /* 0x000fea0003800000 */
.L_x_84:
        /* <DEDUP_REMOVED lines=9> */
.L_x_87:
[----:B------:R-:W-:Y:S05]  /*3710*/  BSYNC B1 ;  /* 0x0000000000017941 */ /* 0x000fea0003800000 */
.L_x_86:
        /* <DEDUP_REMOVED lines=9> */
.L_x_89:
[----:B------:R-:W-:Y:S05]  /*37b0*/  BSYNC B1 ;  /* 0x0000000000017941 */ /* 0x000fea0003800000 */
.L_x_88:
        /* <DEDUP_REMOVED lines=10> */
.L_x_91:
[----:B------:R-:W-:Y:S05]  /*3860*/  BSYNC B1 ;  /* 0x0000000000017941 */ /* 0x000fea0003800000 */
.L_x_90:
[----:B-----5:R-:W-:Y:S01]  /*3870*/  LOP3.LUT R2, R19, 0xffffe000, RZ, 0xc0, !PT ;  /* 0xffffe00013027812 */ /* 0x020fe200078ec0ff */
[----:B------:R-:W-:Y:S01]  /*3880*/  BSSY B1, `(.L_x_92) ;  /* 0x000000b000017945 */ /* 0x000fe20003800000 */
[----:B------:R-:W-:Y:S01]  /*3890*/  ISETP.GT.AND P0, PT, R3, 0x39, PT ;  /* 0x000000390300780c */ /* 0x000fe20003f04270 */
[----:B------:R-:W-:Y:S02]  /*38a0*/  @P2 IMAD.MOV.U32 R3, RZ, RZ, R7 ;  /* 0x000000ffff032224 */ /* 0x000fe400078e0007 */
[----:B0-----:R-:W-:Y:S01]  /*38b0*/  FMUL R13, R2, R59 ;  /* 0x0000003b020d7220 */ /* 0x001fe20000400000 */
[----:B------:R-:W-:Y:S01]  /*38c0*/  @P2 IMAD.MOV.U32 R2, RZ, RZ, R6 ;  /* 0x000000ffff022224 */ /* 0x000fe200078e0006 */
[----:B------:R-:W-:Y:S02]  /*38d0*/  ISETP.GT.AND P3, PT, R0, RZ, P0 ;  /* 0x000000ff0000720c */ /* 0x000fe40000764270 */
[----:B------:R-:W-:-:S05]  /*38e0*/  FFMA R13, R52, R58, R13 ;  /* 0x0000003a340d7223 */ /* 0x000fca000000000d */
[----:B------:R-:W-:-:S05]  /*38f0*/  F2FP.TF32.F32.PACK_B R13, R13 ;  /* 0x0000000dff0d723e */ /* 0x000fca00024050ff */
[----:B------:R0:W-:Y:S01]  /*3900*/  @P2 STG.E desc[UR36][R2.64+0xe0], R13 ;  /* 0x0000e00d02002986 */ /* 0x0001e2000c101924 */
[----:B------:R-:W-:Y:S05]  /*3910*/  @!P3 BRA `(.L_x_93) ;  /* 0x000000000004b947 */ /* 0x000fea0003800000 */
[----:B------:R0:W5:Y:S02]  /*3920*/  LDG.E.LTC128B R19, desc[UR36][R4.64+0xe4] ;  /* 0x0000e42404137981 */ /* 0x000164000c1e1920 */
.L_x_93:
[----:B------:R-:W-:Y:S05]  /*3930*/  BSYNC B1 ;  /* 0x0000000000017941 */ /* 0x000fea0003800000 */
.L_x_92:
[----:B0----5:R-:W-:Y:S01]  /*3940*/  LOP3.LUT R2, R19, 0xffffe000, RZ, 0xc0, !PT ;  /* 0xffffe00013027812 */ /* 0x021fe200078ec0ff */
        /* <DEDUP_REMOVED lines=8> */
.L_x_95:
[----:B------:R-:W-:Y:S05]  /*39d0*/  BSYNC B1 ;  /* 0x0000000000017941 */ /* 0x000fea0003800000 */
.L_x_94:
[----:B-----5:R-:W-:Y:S01]  /*39e0*/  LOP3.LUT R2, R19, 0xffffe000, RZ, 0xc0, !PT ;  /* 0xffffe00013027812 */ /* 0x020fe200078ec0ff */
[----:B------:R-:W-:Y:S01]  /*39f0*/  BSSY B1, `(.L_x_96) ;  /* 0x000000a000017945 */ /* 0x000fe20003800000 */
[----:B------:R-:W-:-:S03]  /*3a00*/  ISETP.GT.AND P0, PT, R0, 0x8, P0 ;  /* 0x000000080000780c */ /* 0x000fc60000704270 */
[----:B------:R-:W-:Y:S01]  /*3a10*/  FMUL R3, R2, R59 ;  /* 0x0000003b02037220 */ /* 0x000fe20000400000 */
[----:B------:R-:W-:-:S03]  /*3a20*/  @P1 IMAD.MOV.U32 R2, RZ, RZ, R10 ;  /* 0x000000ffff021224 */ /* 0x000fc600078e000a */
[----:B-1----:R-:W-:Y:S01]  /*3a30*/  FFMA R5, R54, R58, R3 ;  /* 0x0000003a36057223 */ /* 0x002fe20000000003 */
[----:B------:R-:W-:-:S04]  /*3a40*/  @P1 IMAD.MOV.U32 R3, RZ, RZ, R11 ;  /* 0x000000ffff031224 */ /* 0x000fc800078e000b */
[----:B------:R-:W-:-:S05]  /*3a50*/  F2FP.TF32.F32.PACK_B R5, R5 ;  /* 0x00000005ff05723e */ /* 0x000fca00024050ff */
[----:B------:R1:W-:Y:S01]  /*3a60*/  @P1 STG.E desc[UR36][R2.64+0xe0], R5 ;  /* 0x0000e00502001986 */ /* 0x0003e2000c101924 */
[----:B------:R-:W-:Y:S05]  /*3a70*/  @!P0 BRA `(.L_x_97) ;  /* 0x0000000000048947 */ /* 0x000fea0003800000 */
[----:B------:R0:W5:Y:S02]  /*3a80*/  LDG.E.LTC128B R19, desc[UR36][R8.64+0xe4] ;  /* 0x0000e42408137981 */ /* 0x000164000c1e1920 */
.L_x_97:
[----:B------:R-:W-:Y:S05]  /*3a90*/  BSYNC B1 ;  /* 0x0000000000017941 */ /* 0x000fea0003800000 */
.L_x_96:
[----:B------:R-:W-:Y:S05]  /*3aa0*/  @!P0 BRA `(.L_x_98) ;  /* 0x0000000800a88947 */ /* 0x000fea0003800000 */
[----:B-----5:R-:W-:-:S05]  /*3ab0*/  LOP3.LUT R0, R19, 0xffffe000, RZ, 0xc0, !PT ;  /* 0xffffe00013007812 */ /* 0x020fca00078ec0ff */
[----:B------:R-:W-:-:S04]  /*3ac0*/  FMUL R0, R0, R59 ;  /* 0x0000003b00007220 */ /* 0x000fc80000400000 */
[----:B------:R-:W-:-:S05]  /*3ad0*/  FFMA R55, R55, R58, R0 ;  /* 0x0000003a37377223 */ /* 0x000fca0000000000 */
[----:B------:R-:W-:-:S05]  /*3ae0*/  F2FP.TF32.F32.PACK_B R55, R55 ;  /* 0x00000037ff37723e */ /* 0x000fca00024050ff */
[----:B------:R0:W-:Y:S01]  /*3af0*/  STG.E desc[UR36][R10.64+0xe4], R55 ;  /* 0x0000e4370a007986 */ /* 0x0001e2000c101924 */
[----:B------:R-:W-:Y:S05]  /*3b00*/  BRA `(.L_x_98) ;  /* 0x0000000800907947 */ /* 0x000fea0003800000 */
.L_x_37:
[----:B------:R-:W-:Y:S01]  /*3b10*/  ISETP.GT.AND P3, PT, R3, 0x1, PT ;  /* 0x000000010300780c */ /* 0x000fe20003f64270 */
[----:B------:R-:W-:Y:S01]  /*3b20*/  ULDC.64 UR4, c[0x0][0x5c0] ;  /* 0x0001700000047ab9 */ /* 0x000fe20000000a00 */
[-C--:B------:R-:W-:Y:S01]  /*3b30*/  FMUL R9, R24, R58.reuse ;  /* 0x0000003a18097220 */ /* 0x080fe20000400000 */
[----:B------:R-:W-:Y:S01]  /*3b40*/  LEA R4, P4, R70, UR4, 0x2 ;  /* 0x0000000446047c11 */ /* 0x000fe2000f8810ff */
[-C--:B------:R-:W-:Y:S01]  /*3b50*/  FMUL R25, R25, R58.reuse ;  /* 0x0000003a19197220 */ /* 0x080fe20000400000 */
[----:B------:R-:W-:Y:S01]  /*3b60*/  ISETP.GT.AND P0, PT, R0, RZ, P3 ;  /* 0x000000ff0000720c */ /* 0x000fe20001f04270 */
[-C--:B------:R-:W-:Y:S01]  /*3b70*/  FMUL R11, R26, R58.reuse ;  /* 0x0000003a1a0b7220 */ /* 0x080fe20000400000 */
[----:B------:R-:W-:Y:S01]  /*3b80*/  LEA.HI.X R5, R70, UR5, R7, 0x2, P4 ;  /* 0x0000000546057c11 */ /* 0x000fe2000a0f1407 */
[-C--:B------:R-:W-:Y:S01]  /*3b90*/  FMUL R27, R27, R58.reuse ;  /* 0x0000003a1b1b7220 */ /* 0x080fe20000400000 */
[----:B------:R-:W-:Y:S01]  /*3ba0*/  F2FP.TF32.F32.PACK_B R9, R9 ;  /* 0x00000009ff09723e */ /* 0x000fe200024050ff */
[-C--:B------:R-:W-:Y:S01]  /*3bb0*/  FMUL R29, R29, R58.reuse ;  /* 0x0000003a1d1d7220 */ /* 0x080fe20000400000 */
[----:B------:R-:W-:Y:S01]  /*3bc0*/  F2FP.TF32.F32.PACK_B R25, R25 ;  /* 0x00000019ff19723e */ /* 0x000fe200024050ff */
[----:B------:R-:W-:Y:S01]  /*3bd0*/  FMUL R31, R31, R58 ;  /* 0x0000003a1f1f7220 */ /* 0x000fe20000400000 */
[C---:B------:R-:W-:Y:S01]  /*3be0*/  SHF.L.U64.HI R77, R76.reuse, 0x5, R77 ;  /* 0x000000054c4d7819 */ /* 0x040fe2000001024d */
[----:B------:R1:W-:Y:S01]  /*3bf0*/  @P2 STG.E desc[UR36][R4.64], R9 ;  /* 0x0000000904002986 */ /* 0x0003e2000c101924 */
[----:B------:R-:W-:Y:S01]  /*3c00*/  LEA R6, P4, R76, R4, 0x5 ;  /* 0x000000044c067211 */ /* 0x000fe200078828ff */
[-C--:B0-----:R-:W-:Y:S01]  /*3c10*/  FMUL R13, R32, R58.reuse ;  /* 0x0000003a200d7220 */ /* 0x081fe20000400000 */
[C---:B------:R-:W-:Y:S01]  /*3c20*/  ISETP.GT.AND P1, PT, R0.reuse, 0x8, P1 ;  /* 0x000000080000780c */ /* 0x040fe20000f24270 */
[----:B------:R-:W-:Y:S01]  /*3c30*/  @P0 STG.E desc[UR36][R4.64+0x4], R25 ;  /* 0x0000041904000986 */ /* 0x000fe2000c101924 */
[----:B------:R-:W-:Y:S01]  /*3c40*/  ISETP.GT.AND P2, PT, R3, 0x8, PT ;  /* 0x000000080300780c */ /* 0x000fe20003f44270 */
[----:B------:R-:W-:Y:S01]  /*3c50*/  IMAD.X R7, R77, 0x1, R5, P4 ;  /* 0x000000014d077824 */ /* 0x000fe200020e0605 */
[C---:B------:R-:W-:Y:S01]  /*3c60*/  ISETP.GT.AND P3, PT, R0.reuse, 0x8, P3 ;  /* 0x000000080000780c */ /* 0x040fe20001f64270 */
[-C--:B------:R-:W-:Y:S01]  /*3c70*/  FMUL R33, R33, R58.reuse ;  /* 0x0000003a21217220 */ /* 0x080fe20000400000 */
[----:B------:R-:W-:Y:S01]  /*3c80*/  ISETP.GT.AND P0, PT, R3, 0x9, PT ;  /* 0x000000090300780c */ /* 0x000fe20003f04270 */
[-C--:B------:R-:W-:Y:S01]  /*3c90*/  FMUL R35, R35, R58.reuse ;  /* 0x0000003a23237220 */ /* 0x080fe20000400000 */
[----:B------:R-:W-:Y:S01]  /*3ca0*/  ISETP.GT.AND P5, PT, R0, RZ, P2 ;  /* 0x000000ff0000720c */ /* 0x000fe200017a4270 */
[-C--:B-1----:R-:W-:Y:S01]  /*3cb0*/  FMUL R9, R28, R58.reuse ;  /* 0x0000003a1c097220 */ /* 0x082fe20000400000 */
[C---:B------:R-:W-:Y:S01]  /*3cc0*/  ISETP.GT.AND P4, PT, R0.reuse, RZ, P0 ;  /* 0x000000ff0000720c */ /* 0x040fe20000784270 */
[-C--:B------:R-:W-:Y:S01]  /*3cd0*/  FMUL R37, R37, R58.reuse ;  /* 0x0000003a25257220 */ /* 0x080fe20000400000 */
[----:B------:R-:W-:Y:S01]  /*3ce0*/  F2FP.TF32.F32.PACK_B R11, R11 ;  /* 0x0000000bff0b723e */ /* 0x000fe200024050ff */
[-C--:B------:R-:W-:Y:S01]  /*3cf0*/  FMUL R39, R39, R58.reuse ;  /* 0x0000003a27277220 */ /* 0x080fe20000400000 */
[----:B------:R-:W-:Y:S01]  /*3d00*/  F2FP.TF32.F32.PACK_B R27, R27 ;  /* 0x0000001bff1b723e */ /* 0x000fe200024050ff */
[-C--:B------:R-:W-:Y:S01]  /*3d10*/  FMUL R41, R41, R58.reuse ;  /* 0x0000003a29297220 */ /* 0x080fe20000400000 */
[----:B------:R-:W-:Y:S01]  /*3d20*/  F2FP.TF32.F32.PACK_B R9, R9 ;  /* 0x00000009ff09723e */ /* 0x000fe200024050ff */
[----:B------:R0:W-:Y:S01]  /*3d30*/  @P1 STG.E desc[UR36][R6.64], R11 ;  /* 0x0000000b06001986 */ /* 0x0001e2000c101924 */
[----:B------:R-:W-:Y:S01]  /*3d40*/  F2FP.TF32.F32.PACK_B R29, R29 ;  /* 0x0000001dff1d723e */ /* 0x000fe200024050ff */
[-C--:B------:R-:W-:Y:S01]  /*3d50*/  FMUL R43, R43, R58.reuse ;  /* 0x0000003a2b2b7220 */ /* 0x080fe20000400000 */
[C---:B------:R-:W-:Y:S01]  /*3d60*/  ISETP.GT.AND P1, PT, R3.reuse, 0x10, PT ;  /* 0x000000100300780c */ /* 0x040fe20003f24270 */
[----:B------:R-:W-:Y:S01]  /*3d70*/  @P3 STG.E desc[UR36][R6.64+0x4], R27 ;  /* 0x0000041b06003986 */ /* 0x000fe2000c101924 */
[----:B------:R-:W-:Y:S01]  /*3d80*/  ISETP.GT.AND P3, PT, R3, 0x11, PT ;  /* 0x000000110300780c */ /* 0x000fe20003f64270 */
[-C--:B------:R-:W-:Y:S01]  /*3d90*/  FMUL R45, R45, R58.reuse ;  /* 0x0000003a2d2d7220 */ /* 0x080fe20000400000 */
[C---:B------:R-:W-:Y:S01]  /*3da0*/  ISETP.GT.AND P2, PT, R0.reuse, 0x8, P2 ;  /* 0x000000080000780c */ /* 0x040fe20001744270 */
[----:B------:R1:W-:Y:S01]  /*3db0*/  @P5 STG.E desc[UR36][R4.64+0x20], R9 ;  /* 0x0000200904005986 */ /* 0x0003e2000c101924 */
[C---:B------:R-:W-:Y:S01]  /*3dc0*/  ISETP.GT.AND P0, PT, R0.reuse, 0x8, P0 ;  /* 0x000000080000780c */ /* 0x040fe20000704270 */
[-C--:B------:R-:W-:Y:S01]  /*3dd0*/  FMUL R47, R47, R58.reuse ;  /* 0x0000003a2f2f7220 */ /* 0x080fe20000400000 */
[----:B------:R-:W-:Y:S01]  /*3de0*/  ISETP.GT.AND P5, PT, R0, RZ, P1 ;  /* 0x000000ff0000720c */ /* 0x000fe20000fa4270 */
[----:B------:R-:W-:Y:S01]  /*3df0*/  @P4 STG.E desc[UR36][R4.64+0x24], R29 ;  /* 0x0000241d04004986 */ /* 0x000fe2000c101924 */
[-C--:B0-----:R-:W-:Y:S01]  /*3e00*/  FMUL R11, R30, R58.reuse ;  /* 0x0000003a1e0b7220 */ /* 0x081fe20000400000 */
[----:B------:R-:W-:Y:S01]  /*3e10*/  ISETP.GT.AND P4, PT, R0, RZ, P3 ;  /* 0x000000ff0000720c */ /* 0x000fe20001f84270 */
[-C--:B------:R-:W-:Y:S01]  /*3e20*/  FMUL R49, R49, R58.reuse ;  /* 0x0000003a31317220 */ /* 0x080fe20000400000 */
[----:B------:R-:W-:Y:S01]  /*3e30*/  F2FP.TF32.F32.PACK_B R31, R31 ;  /* 0x0000001fff1f723e */ /* 0x000fe200024050ff */
[-C--:B------:R-:W-:Y:S01]  /*3e40*/  FMUL R51, R51, R58.reuse ;  /* 0x0000003a33337220 */ /* 0x080fe20000400000 */
[----:B------:R-:W-:Y:S01]  /*3e50*/  F2FP.TF32.F32.PACK_B R11, R11 ;  /* 0x0000000bff0b723e */ /* 0x000fe200024050ff */
[-C--:B------:R-:W-:Y:S01]  /*3e60*/  FMUL R15, R52, R58.reuse ;  /* 0x0000003a340f7220 */ /* 0x080fe20000400000 */
[----:B------:R-:W-:Y:S01]  /*3e70*/  F2FP.TF32.F32.PACK_B R13, R13 ;  /* 0x0000000dff0d723e */ /* 0x000fe200024050ff */
[-C--:B-1----:R-:W-:Y:S01]  /*3e80*/  FMUL R9, R34, R58.reuse ;  /* 0x0000003a22097220 */ /* 0x082fe20000400000 */
[----:B------:R-:W-:Y:S01]  /*3e90*/  F2FP.TF32.F32.PACK_B R33, R33 ;  /* 0x00000021ff21723e */ /* 0x000fe200024050ff */
[----:B------:R0:W-:Y:S01]  /*3ea0*/  @P2 STG.E desc[UR36][R6.64+0x20], R11 ;  /* 0x0000200b06002986 */ /* 0x0001e2000c101924 */
[C---:B------:R-:W-:Y:S01]  /*3eb0*/  ISETP.GT.AND P1, PT, R0.reuse, 0x8, P1 ;  /* 0x000000080000780c */ /* 0x040fe20000f24270 */
[-C--:B------:R-:W-:Y:S01]  /*3ec0*/  FMUL R53, R53, R58.reuse ;  /* 0x0000003a35357220 */ /* 0x080fe20000400000 */
[C---:B------:R-:W-:Y:S01]  /*3ed0*/  ISETP.GT.AND P2, PT, R3.reuse, 0x19, PT ;  /* 0x000000190300780c */ /* 0x040fe20003f44270 */
[----:B------:R-:W-:Y:S01]  /*3ee0*/  @P0 STG.E desc[UR36][R6.64+0x24], R31 ;  /* 0x0000241f06000986 */ /* 0x000fe2000c101924 */
[----:B------:R-:W-:Y:S01]  /*3ef0*/  ISETP.GT.AND P0, PT, R3, 0x18, PT ;  /* 0x000000180300780c */ /* 0x000fe20003f04270 */
[----:B------:R-:W-:Y:S01]  /*3f00*/  FMUL R55, R55, R58 ;  /* 0x0000003a37377220 */ /* 0x000fe20000400000 */
[----:B------:R-:W-:Y:S01]  /*3f10*/  F2FP.TF32.F32.PACK_B R9, R9 ;  /* 0x00000009ff09723e */ /* 0x000fe200024050ff */
[----:B------:R1:W-:Y:S01]  /*3f20*/  @P5 STG.E desc[UR36][R4.64+0x40], R13 ;  /* 0x0000400d04005986 */ /* 0x0003e2000c101924 */
[----:B------:R-:W-:-:S02]  /*3f30*/  ISETP.GT.AND P5, PT, R0, RZ, P0 ;  /* 0x000000ff0000720c */ /* 0x000fc400007a4270 */
[----:B------:R-:W-:Y:S01]  /*3f40*/  F2FP.TF32.F32.PACK_B R35, R35 ;  /* 0x00000023ff23723e */ /* 0x000fe200024050ff */
[----:B------:R-:W-:Y:S01]  /*3f50*/  @P4 STG.E desc[UR36][R4.64+0x44], R33 ;  /* 0x0000442104004986 */ /* 0x000fe2000c101924 */
[----:B------:R-:W-:Y:S01]  /*3f60*/  ISETP.GT.AND P4, PT, R0, 0x8, P3 ;  /* 0x000000080000780c */ /* 0x000fe20001f84270 */
[-C--:B0-----:R-:W-:Y:S01]  /*3f70*/  FMUL R11, R36, R58.reuse ;  /* 0x0000003a240b7220 */ /* 0x081fe20000400000 */
[----:B------:R-:W-:Y:S01]  /*3f80*/  ISETP.GT.AND P3, PT, R0, RZ, P2 ;  /* 0x000000ff0000720c */ /* 0x000fe20001764270 */
[----:B------:R0:W-:Y:S01]  /*3f90*/  @P1 STG.E desc[UR36][R6.64+0x40], R9 ;  /* 0x0000400906001986 */ /* 0x0001e2000c101924 */
[----:B------:R-:W-:Y:S02]  /*3fa0*/  F2FP.TF32.F32.PACK_B R37, R37 ;  /* 0x00000025ff25723e */ /* 0x000fe400024050ff */
[----:B------:R-:W-:Y:S01]  /*3fb0*/  F2FP.TF32.F32.PACK_B R11, R11 ;  /* 0x0000000bff0b723e */ /* 0x000fe200024050ff */
[----:B-1----:R-:W-:Y:S01]  /*3fc0*/  FMUL R13, R40, R58 ;  /* 0x0000003a280d7220 */ /* 0x002fe20000400000 */
[----:B------:R-:W-:-:S02]  /*3fd0*/  ISETP.GT.AND P1, PT, R3, 0x20, PT ;  /* 0x000000200300780c */ /* 0x000fc40003f24270 */
[C---:B------:R-:W-:Y:S02]  /*3fe0*/  ISETP.GT.AND P0, PT, R0.reuse, 0x8, P0 ;  /* 0x000000080000780c */ /* 0x040fe40000704270 */
[----:B------:R-:W-:Y:S01]  /*3ff0*/  F2FP.TF32.F32.PACK_B R39, R39 ;  /* 0x00000027ff27723e */ /* 0x000fe200024050ff */
[----:B------:R-:W-:Y:S01]  /*4000*/  @P4 STG.E desc[UR36][R6.64+0x44], R35 ;  /* 0x0000442306004986 */ /* 0x000fe2000c101924 */
[----:B------:R-:W-:Y:S01]  /*4010*/  ISETP.GT.AND P4, PT, R0, 0x8, P2 ;  /* 0x000000080000780c */ /* 0x000fe20001784270 */
[----:B0-----:R-:W-:Y:S01]  /*4020*/  FMUL R9, R38, R58 ;  /* 0x0000003a26097220 */ /* 0x001fe20000400000 */
[----:B------:R-:W-:Y:S01]  /*4030*/  ISETP.GT.AND P2, PT, R3, 0x21, PT ;  /* 0x000000210300780c */ /* 0x000fe20003f44270 */
[----:B------:R0:W-:Y:S01]  /*4040*/  @P5 STG.E desc[UR36][R4.64+0x60], R11 ;  /* 0x0000600b04005986 */ /* 0x0001e2000c101924 */
[C---:B------:R-:W-:Y:S02]  /*4050*/  ISETP.GT.AND P5, PT, R0.reuse, RZ, P1 ;  /* 0x000000ff0000720c */ /* 0x040fe40000fa4270 */
[----:B------:R-:W-:Y:S01]  /*4060*/  F2FP.TF32.F32.PACK_B R9, R9 ;  /* 0x00000009ff09723e */ /* 0x000fe200024050ff */
[----:B------:R-:W-:Y:S01]  /*4070*/  @P3 STG.E desc[UR36][R4.64+0x64], R37 ;  /* 0x0000642504003986 */ /* 0x000fe2000c101924 */
[----:B------:R-:W-:-:S02]  /*4080*/  ISETP.GT.AND P3, PT, R0, RZ, P2 ;  /* 0x000000ff0000720c */ /* 0x000fc40001764270 */
[----:B------:R-:W-:Y:S01]  /*4090*/  F2FP.TF32.F32.PACK_B R13, R13 ;  /* 0x0000000dff0d723e */ /* 0x000fe200024050ff */
[----:B------:R1:W-:Y:S01]  /*40a0*/  @P0 STG.E desc[UR36][R6.64+0x60], R9 ;  /* 0x0000600906000986 */ /* 0x0003e2000c101924 */
[----:B------:R-:W-:Y:S02]  /*40b0*/  F2FP.TF32.F32.PACK_B R41, R41 ;  /* 0x00000029ff29723e */ /* 0x000fe400024050ff */
[----:B------:R-:W-:Y:S01]  /*40c0*/  ISETP.GT.AND P1, PT, R0, 0x8, P1 ;  /* 0x000000080000780c */ /* 0x000fe20000f24270 */
[----:B------:R-:W-:Y:S01]  /*40d0*/  @P4 STG.E desc[UR36][R6.64+0x64], R39 ;  /* 0x0000642706004986 */ /* 0x000fe2000c101924 */
[C---:B------:R-:W-:Y:S01]  /*40e0*/  ISETP.GT.AND P4, PT, R3.reuse, 0x28, PT ;  /* 0x000000280300780c */ /* 0x040fe20003f84270 */
[----:B0-----:R-:W-:Y:S01]  /*40f0*/  FMUL R11, R44, R58 ;  /* 0x0000003a2c0b7220 */ /* 0x001fe20000400000 */
[----:B------:R-:W-:Y:S01]  /*4100*/  F2FP.TF32.F32.PACK_B R43, R43 ;  /* 0x0000002bff2b723e */ /* 0x000fe200024050ff */
[----:B------:R0:W-:Y:S01]  /*4110*/  @P5 STG.E desc[UR36][R4.64+0x80], R13 ;  /* 0x0000800d04005986 */ /* 0x0001e2000c101924 */
[----:B------:R-:W-:-:S02]  /*4120*/  ISETP.GT.AND P5, PT, R3, 0x29, PT ;  /* 0x000000290300780c */ /* 0x000fc40003fa4270 */
[----:B------:R-:W-:Y:S01]  /*4130*/  F2FP.TF32.F32.PACK_B R11, R11 ;  /* 0x0000000bff0b723e */ /* 0x000fe200024050ff */
[----:B------:R-:W-:Y:S01]  /*4140*/  @P3 STG.E desc[UR36][R4.64+0x84], R41 ;  /* 0x0000842904003986 */ /* 0x000fe2000c101924 */
[----:B------:R-:W-:Y:S01]  /*4150*/  ISETP.GT.AND P3, PT, R0, 0x8, P2 ;  /* 0x000000080000780c */ /* 0x000fe20001764270 */
[-C--:B-1----:R-:W-:Y:S01]  /*4160*/  FMUL R9, R42, R58.reuse ;  /* 0x0000003a2a097220 */ /* 0x082fe20000400000 */
[C---:B------:R-:W-:Y:S02]  /*4170*/  ISETP.GT.AND P2, PT, R0.reuse, RZ, P4 ;  /* 0x000000ff0000720c */ /* 0x040fe40002744270 */
[C---:B------:R-:W-:Y:S02]  /*4180*/  ISETP.GT.AND P0, PT, R0.reuse, RZ, P5 ;  /* 0x000000ff0000720c */ /* 0x040fe40002f04270 */
[----:B------:R-:W-:Y:S01]  /*4190*/  ISETP.GT.AND P4, PT, R0, 0x8, P4 ;  /* 0x000000080000780c */ /* 0x000fe20002784270 */
[----:B0-----:R-:W-:Y:S01]  /*41a0*/  FMUL R13, R46, R58 ;  /* 0x0000003a2e0d7220 */ /* 0x001fe20000400000 */
[----:B------:R-:W-:-:S02]  /*41b0*/  F2FP.TF32.F32.PACK_B R9, R9 ;  /* 0x00000009ff09723e */ /* 0x000fc400024050ff */
[----:B------:R-:W-:Y:S02]  /*41c0*/  F2FP.TF32.F32.PACK_B R45, R45 ;  /* 0x0000002dff2d723e */ /* 0x000fe400024050ff */
[----:B------:R-:W-:Y:S01]  /*41d0*/  ISETP.GT.AND P5, PT, R0, 0x8, P5 ;  /* 0x000000080000780c */ /* 0x000fe20002fa4270 */
[----:B------:R0:W-:Y:S01]  /*41e0*/  @P1 STG.E desc[UR36][R6.64+0x80], R9 ;  /* 0x0000800906001986 */ /* 0x0001e2000c101924 */
[C---:B------:R-:W-:Y:S02]  /*41f0*/  ISETP.GT.AND P1, PT, R3.reuse, 0x38, PT ;  /* 0x000000380300780c */ /* 0x040fe40003f24270 */
[----:B------:R-:W-:Y:S01]  /*4200*/  F2FP.TF32.F32.PACK_B R13, R13 ;  /* 0x0000000dff0d723e */ /* 0x000fe200024050ff */
[----:B------:R-:W-:Y:S01]  /*4210*/  @P3 STG.E desc[UR36][R6.64+0x84], R43 ;  /* 0x0000842b06003986 */ /* 0x000fe2000c101924 */
[C---:B------:R-:W-:Y:S01]  /*4220*/  ISETP.GT.AND P3, PT, R3.reuse, 0x30, PT ;  /* 0x000000300300780c */ /* 0x040fe20003f64270 */
[----:B------:R-:W-:Y:S01]  /*4230*/  @P4 IMAD.MOV.U32 R2, RZ, RZ, R6 ;  /* 0x000000ffff024224 */ /* 0x000fe200078e0006 */
[----:B------:R-:W-:Y:S01]  /*4240*/  F2FP.TF32.F32.PACK_B R47, R47 ;  /* 0x0000002fff2f723e */ /* 0x000fe200024050ff */
[----:B------:R1:W-:Y:S01]  /*4250*/  @P2 STG.E desc[UR36][R4.64+0xa0], R11 ;  /* 0x0000a00b04002986 */ /* 0x0003e2000c101924 */
[----:B------:R-:W-:-:S02]  /*4260*/  ISETP.GT.AND P2, PT, R3, 0x31, PT ;  /* 0x000000310300780c */ /* 0x000fc40003f44270 */
[----:B------:R-:W-:Y:S01]  /*4270*/  F2FP.TF32.F32.PACK_B R49, R49 ;  /* 0x00000031ff31723e */ /* 0x000fe200024050ff */
[----:B------:R-:W-:Y:S01]  /*4280*/  @P0 STG.E desc[UR36][R4.64+0xa4], R45 ;  /* 0x0000a42d04000986 */ /* 0x000fe2000c101924 */
[----:B------:R-:W-:Y:S01]  /*4290*/  ISETP.GT.AND P0, PT, R3, 0x39, PT ;  /* 0x000000390300780c */ /* 0x000fe20003f04270 */
[----:B------:R-:W-:Y:S02]  /*42a0*/  @P4 IMAD.MOV.U32 R3, RZ, RZ, R7 ;  /* 0x000000ffff034224 */ /* 0x000fe400078e0007 */
[-C--:B0-----:R-:W-:Y:S01]  /*42b0*/  FMUL R9, R48, R58.reuse ;  /* 0x0000003a30097220 */ /* 0x081fe20000400000 */
[----:B------:R-:W-:Y:S02]  /*42c0*/  F2FP.TF32.F32.PACK_B R51, R51 ;  /* 0x00000033ff33723e */ /* 0x000fe400024050ff */
[----:B------:R-:W-:Y:S01]  /*42d0*/  F2FP.TF32.F32.PACK_B R15, R15 ;  /* 0x0000000fff0f723e */ /* 0x000fe200024050ff */
[----:B------:R0:W-:Y:S01]  /*42e0*/  @P4 STG.E desc[UR36][R2.64+0xa0], R13 ;  /* 0x0000a00d02004986 */ /* 0x0001e2000c101924 */
[----:B------:R-:W-:Y:S01]  /*42f0*/  ISETP.GT.AND P4, PT, R0, RZ, P3 ;  /* 0x000000ff0000720c */ /* 0x000fe20001f84270 */
[----:B-1----:R-:W-:Y:S01]  /*4300*/  FMUL R11, R50, R58 ;  /* 0x0000003a320b7220 */ /* 0x002fe20000400000 */
[----:B------:R-:W-:-:S02]  /*4310*/  ISETP.GT.AND P3, PT, R0, 0x8, P3 ;  /* 0x000000080000780c */ /* 0x000fc40001f64270 */
[----:B------:R-:W-:Y:S02]  /*4320*/  F2FP.TF32.F32.PACK_B R9, R9 ;  /* 0x00000009ff09723e */ /* 0x000fe400024050ff */
[----:B------:R-:W-:Y:S02]  /*4330*/  F2FP.TF32.F32.PACK_B R11, R11 ;  /* 0x0000000bff0b723e */ /* 0x000fe400024050ff */
[----:B------:R-:W-:Y:S02]  /*4340*/  F2FP.TF32.F32.PACK_B R53, R53 ;  /* 0x00000035ff35723e */ /* 0x000fe400024050ff */
[----:B------:R-:W-:Y:S01]  /*4350*/  F2FP.TF32.F32.PACK_B R55, R55 ;  /* 0x00000037ff37723e */ /* 0x000fe200024050ff */
[----:B0-----:R-:W-:Y:S02]  /*4360*/  @P5 IMAD.MOV.U32 R2, RZ, RZ, R6 ;  /* 0x000000ffff025224 */ /* 0x001fe400078e0006 */
[----:B------:R-:W-:Y:S01]  /*4370*/  FMUL R13, R54, R58 ;  /* 0x0000003a360d7220 */ /* 0x000fe20000400000 */
[----:B------:R-:W-:-:S04]  /*4380*/  @P5 IMAD.MOV.U32 R3, RZ, RZ, R7 ;  /* 0x000000ffff035224 */ /* 0x000fc800078e0007 */
[----:B------:R-:W-:Y:S01]  /*4390*/  F2FP.TF32.F32.PACK_B R13, R13 ;  /* 0x0000000dff0d723e */ /* 0x000fe200024050ff */
[----:B------:R0:W-:Y:S01]  /*43a0*/  @P5 STG.E desc[UR36][R2.64+0xa4], R47 ;  /* 0x0000a42f02005986 */ /* 0x0001e2000c101924 */
[C---:B------:R-:W-:Y:S02]  /*43b0*/  ISETP.GT.AND P5, PT, R0.reuse, RZ, P2 ;  /* 0x000000ff0000720c */ /* 0x040fe400017a4270 */
[----:B------:R-:W-:Y:S01]  /*43c0*/  ISETP.GT.AND P2, PT, R0, 0x8, P2 ;  /* 0x000000080000780c */ /* 0x000fe20001744270 */
[----:B0-----:R-:W-:Y:S02]  /*43d0*/  @P4 IMAD.MOV.U32 R2, RZ, RZ, R4 ;  /* 0x000000ffff024224 */ /* 0x001fe400078e0004 */
[----:B------:R-:W-:-:S05]  /*43e0*/  @P4 IMAD.MOV.U32 R3, RZ, RZ, R5 ;  /* 0x000000ffff034224 */ /* 0x000fca00078e0005 */
        /* <DEDUP_REMOVED lines=10> */
[----:B------:R0:W-:Y:S02]  /*4490*/  @P3 STG.E desc[UR36][R2.64+0xc0], R11 ;  /* 0x0000c00b02003986 */ /* 0x0001e4000c101924 */
[----:B0-----:R-:W-:Y:S02]  /*44a0*/  @P2 IMAD.MOV.U32 R2, RZ, RZ, R6 ;  /* 0x000000ffff022224 */ /* 0x001fe400078e0006 */
[----:B------:R-:W-:-:S05]  /*44b0*/  @P2 IMAD.MOV.U32 R3, RZ, RZ, R7 ;  /* 0x000000ffff032224 */ /* 0x000fca00078e0007 */
[----:B------:R0:W-:Y:S02]  /*44c0*/  @P2 STG.E desc[UR36][R2.64+0xc4], R51 ;  /* 0x0000c43302002986 */ /* 0x0001e4000c101924 */
[----:B0-----:R-:W-:Y:S02]  /*44d0*/  @P4 IMAD.MOV.U32 R2, RZ, RZ, R4 ;  /* 0x000000ffff024224 */ /* 0x001fe400078e0004 */
[----:B------:R-:W-:-:S05]  /*44e0*/  @P4 IMAD.MOV.U32 R3, RZ, RZ, R5 ;  /* 0x000000ffff034224 */ /* 0x000fca00078e0005 */
[----:B------:R0:W-:Y:S04]  /*44f0*/  @P4 STG.E desc[UR36][R2.64+0xe0], R15 ;  /* 0x0000e00f02004986 */ /* 0x0001e8000c101924 */
[----:B------:R1:W-:Y:S01]  /*4500*/  @P5 STG.E desc[UR36][R4.64+0xe4], R53 ;  /* 0x0000e43504005986 */ /* 0x0003e2000c101924 */
[----:B0-----:R-:W-:Y:S02]  /*4510*/  @P1 IMAD.MOV.U32 R2, RZ, RZ, R6 ;  /* 0x000000ffff021224 */ /* 0x001fe400078e0006 */
[----:B------:R-:W-:-:S05]  /*4520*/  @P1 IMAD.MOV.U32 R3, RZ, RZ, R7 ;  /* 0x000000ffff031224 */ /* 0x000fca00078e0007 */
[----:B------:R1:W-:Y:S04]  /*4530*/  @P1 STG.E desc[UR36][R2.64+0xe0], R13 ;  /* 0x0000e00d02001986 */ /* 0x0003e8000c101924 */
[----:B------:R1:W-:Y:S02]  /*4540*/  @P0 STG.E desc[UR36][R6.64+0xe4], R55 ;  /* 0x0000e43706000986 */ /* 0x0003e4000c101924 */
.L_x_98:
[----:B------:R-:W-:Y:S05]  /*4550*/  BSYNC B0 ;  /* 0x0000000000007941 */ /* 0x000fea0003800000 */
.L_x_36:
[----:B-1----:R-:W2:Y:S01]  /*4560*/  LDL.64 R2, [R1] ;  /* 0x0000000001027983 */ /* 0x002ea20000100a00 */
[----:B------:R-:W-:Y:S01]  /*4570*/  ULDC.64 UR4, c[0x0][0x650] ;  /* 0x0001940000047ab9 */ /* 0x000fe20000000a00 */
[----:B------:R1:W-:Y:S01]  /*4580*/  SYNCS.ARRIVE.TRANS64.A1T0 RZ, [R66+UR47], RZ ;  /* 0x000000ff42ff79a7 */ /* 0x0003e2000810002f */
[----:B------:R-:W-:Y:S01]  /*4590*/  PRMT R0, RZ, 0x7610, R0 ;  /* 0x00007610ff007816 */ /* 0x000fe20000000000 */
[----:B-----5:R-:W-:Y:S02]  /*45a0*/  IMAD.MOV.U32 R19, RZ, RZ, -0x1 ;  /* 0xffffffffff137424 */ /* 0x020fe400078e00ff */
[----:B------:R-:W-:Y:S01]  /*45b0*/  IMAD.MOV.U32 R22, RZ, RZ, -0x1 ;  /* 0xffffffffff167424 */ /* 0x000fe200078e00ff */
[----:B--2---:R-:W-:-:S04]  /*45c0*/  LEA R18, P0, R2, R18, 0x1 ;  /* 0x0000001202127211 */ /* 0x004fc800078008ff */
[----:B------:R-:W-:Y:S01]  /*45d0*/  LEA.HI.X R17, R2, R17, R23, 0x1, P0 ;  /* 0x0000001102117211 */ /* 0x000fe200000f0c17 */
[----:B------:R-:W-:Y:S01]  /*45e0*/  IMAD.MOV.U32 R2, RZ, RZ, -0x1 ;  /* 0xffffffffff027424 */ /* 0x000fe200078e00ff */
[----:B------:R-:W-:-:S04]  /*45f0*/  ISETP.GE.U32.AND P0, PT, R18, UR4, PT ;  /* 0x0000000412007c0c */ /* 0x000fc8000bf06070 */
[----:B------:R-:W-:-:S13]  /*4600*/  ISETP.GE.U32.AND.EX P0, PT, R17, UR5, PT, P0 ;  /* 0x0000000511007c0c */ /* 0x000fda000bf06100 */
[----:B-1----:R-:W-:Y:S05]  /*4610*/  @P0 BRA `(.L_x_99) ;  /* 0x0000000400700947 */ /* 0x002fea0003800000 */
[----:B0---4-:R-:W0:Y:S01]  /*4620*/  S2R R10, SR_CTAID.X ;  /* 0x00000000000a7919 */ /* 0x011e220000002500 */
[----:B---3--:R-:W1:Y:S01]  /*4630*/  LDC.64 R8, c[0x0][0x628] ;  /* 0x00018a00ff087b82 */ /* 0x008e620000000a00 */
[----:B------:R-:W-:Y:S01]  /*4640*/  ULDC UR4, c[0x0][0x150] ;  /* 0x0000540000047ab9 */ /* 0x000fe20000000800 */
[----:B------:R-:W-:Y:S01]  /*4650*/  IMAD.MOV.U32 R6, RZ, RZ, R18 ;  /* 0x000000ffff067224 */ /* 0x000fe200078e0012 */
[----:B------:R-:W2:Y:S01]  /*4660*/  S2R R20, SR_CTAID.Y ;  /* 0x0000000000147919 */ /* 0x000ea20000002600 */
[----:B------:R-:W-:-:S04]  /*4670*/  IMAD.MOV.U32 R7, RZ, RZ, R17 ;  /* 0x000000ffff077224 */ /* 0x000fc800078e0011 */
[----:B------:R-:W3:Y:S08]  /*4680*/  LDC R15, c[0x0][0x144] ;  /* 0x00005100ff0f7b82 */ /* 0x000ef00000000800 */
[----:B------:R-:W4:Y:S08]  /*4690*/  LDC R0, c[0x0][0x630] ;  /* 0x00018c00ff007b82 */ /* 0x000f300000000800 */
[----:B------:R-:W2:Y:S01]  /*46a0*/  LDC.64 R12, c[0x0][0x620] ;  /* 0x00018800ff0c7b82 */ /* 0x000ea20000000a00 */
[----:B-1----:R-:W-:-:S04]  /*46b0*/  ISETP.NE.U32.AND P0, PT, R8, RZ, PT ;  /* 0x000000ff0800720c */ /* 0x002fc80003f05070 */
[----:B------:R-:W-:Y:S02]  /*46c0*/  ISETP.NE.AND.EX P0, PT, R9, RZ, PT, P0 ;  /* 0x000000ff0900720c */ /* 0x000fe40003f05300 */
[----:B0-----:R-:W-:-:S05]  /*46d0*/  I2FP.F32.U32 R2, R10 ;  /* 0x0000000a00027245 */ /* 0x001fca0000201000 */
[----:B------:R-:W-:-:S04]  /*46e0*/  FMUL R2, R2, UR4 ;  /* 0x0000000402027c20 */ /* 0x000fc80008400000 */
[----:B------:R0:W1:Y:S02]  /*46f0*/  F2I.U32.TRUNC.NTZ R14, R2 ;  /* 0x00000002000e7305 */ /* 0x000064000020f000 */
[----:B---34-:R-:W-:Y:S05]  /*4700*/  @!P0 BRA `(.L_x_100) ;  /* 0x0000000000288947 */ /* 0x018fea0003800000 */
[----:B------:R-:W3:Y:S02]  /*4710*/  LDC R3, c[0x0][0x634] ;  /* 0x00018d00ff037b82 */ /* 0x000ee40000000800 */
[----:B---3--:R-:W-:-:S05]  /*4720*/  IADD3 R7, P0, R18, R3, RZ ;  /* 0x0000000312077210 */ /* 0x008fca0007f1e0ff */
[----:B------:R-:W-:-:S04]  /*4730*/  IMAD.X R11, RZ, RZ, R17, P0 ;  /* 0x000000ffff0b7224 */ /* 0x000fc800000e0611 */
[----:B0-----:R-:W-:-:S04]  /*4740*/  IMAD.WIDE.U32 R2, R11, R8, RZ ;  /* 0x000000080b027225 */ /* 0x001fc800078e00ff */
[----:B------:R-:W-:-:S04]  /*4750*/  IMAD.WIDE.U32 R4, P0, R7, R9, R2 ;  /* 0x0000000907047225 */ /* 0x000fc80007800002 */
[----:B------:R-:W-:-:S04]  /*4760*/  IMAD.WIDE.U32 R2, R7, R8, RZ ;  /* 0x0000000807027225 */ /* 0x000fc800078e00ff */
[----:B------:R-:W-:Y:S01]  /*4770*/  IMAD.X R7, RZ, RZ, RZ, P0 ;  /* 0x000000ffff077224 */ /* 0x000fe200000e06ff */
[----:B------:R-:W-:Y:S01]  /*4780*/  IADD3 RZ, P0, R3, R4, RZ ;  /* 0x0000000403ff7210 */ /* 0x000fe20007f1e0ff */
[----:B------:R-:W-:-:S04]  /*4790*/  IMAD.MOV.U32 R6, RZ, RZ, R5 ;  /* 0x000000ffff067224 */ /* 0x000fc800078e0005 */
[----:B------:R-:W-:-:S08]  /*47a0*/  IMAD.WIDE.U32.X R6, R11, R9, R6, P0 ;  /* 0x000000090b067225 */ /* 0x000fd000000e0406 */
.L_x_100:
[----:B------:R-:W3:Y:S01]  /*47b0*/  LDC.64 R26, c[0x0][0x640] ;  /* 0x00019000ff1a7b82 */ /* 0x000ee20000000a00 */
[-C--:B------:R-:W-:Y:S01]  /*47c0*/  SHF.R.U64 R11, R6, R0.reuse, R7 ;  /* 0x00000000060b7219 */ /* 0x080fe20000001207 */
[----:B------:R-:W-:Y:S01]  /*47d0*/  IMAD.MOV.U32 R19, RZ, RZ, R17 ;  /* 0x000000ffff137224 */ /* 0x000fe200078e0011 */
[----:B------:R-:W-:Y:S01]  /*47e0*/  SHF.R.U32.HI R0, RZ, R0, R7 ;  /* 0x00000000ff007219 */ /* 0x000fe20000011607 */
[----:B-1----:R-:W-:Y:S01]  /*47f0*/  IMAD.MOV R14, RZ, RZ, -R14 ;  /* 0x000000ffff0e7224 */ /* 0x002fe200078e0a0e */
[----:B------:R-:W-:Y:S01]  /*4800*/  IADD3 R5, P0, RZ, -R11, RZ ;  /* 0x8000000bff057210 */ /* 0x000fe20007f1e0ff */
[----:B------:R-:W-:Y:S01]  /*4810*/  ULDC UR4, c[0x0][0x154] ;  /* 0x0000550000047ab9 */ /* 0x000fe20000000800 */
[----:B------:R-:W-:Y:S01]  /*4820*/  IMAD.MOV.U32 R7, RZ, RZ, 0x1 ;  /* 0x00000001ff077424 */ /* 0x000fe200078e00ff */
[----:B------:R-:W1:Y:S01]  /*4830*/  LDC R4, c[0x0][0x618] ;  /* 0x00018600ff047b82 */ /* 0x000e620000000800 */
[----:B------:R-:W-:Y:S02]  /*4840*/  IMAD R22, R15, R14, R10 ;  /* 0x0000000e0f167224 */ /* 0x000fe400078e020a */
[----:B------:R-:W-:-:S04]  /*4850*/  IMAD.X R3, RZ, RZ, ~R0, P0 ;  /* 0x000000ffff037224 */ /* 0x000fc800000e0e00 */
[-C--:B--2---:R-:W-:Y:S01]  /*4860*/  IMAD R0, R3, R12.reuse, RZ ;  /* 0x0000000c03007224 */ /* 0x084fe200078e02ff */
[----:B------:R-:W2:Y:S01]  /*4870*/  LDC R6, c[0x0][0x608] ;  /* 0x00018200ff067b82 */ /* 0x000ea20000000800 */
[----:B0-----:R-:W-:-:S04]  /*4880*/  IMAD.WIDE.U32 R2, R5, R12, R18 ;  /* 0x0000000c05027225 */ /* 0x001fc800078e0012 */
[----:B------:R-:W-:Y:S01]  /*4890*/  IMAD R5, R5, R13, R0 ;  /* 0x0000000d05057224 */ /* 0x000fe200078e0200 */
[----:B------:R-:W-:Y:S02]  /*48a0*/  I2FP.F32.U32 R0, R20 ;  /* 0x0000001400007245 */ /* 0x000fe40000201000 */
[----:B------:R-:W0:Y:S01]  /*48b0*/  LDC R24, c[0x0][0x658] ;  /* 0x00019600ff187b82 */ /* 0x000e220000000800 */
[----:B------:R-:W-:Y:S01]  /*48c0*/  IMAD.IADD R3, R3, 0x1, R5 ;  /* 0x0000000103037824 */ /* 0x000fe200078e0205 */
[----:B---3--:R-:W-:Y:S01]  /*48d0*/  ISETP.NE.U32.AND P0, PT, R26, RZ, PT ;  /* 0x000000ff1a00720c */ /* 0x008fe20003f05070 */
[----:B------:R-:W-:Y:S01]  /*48e0*/  FMUL R0, R0, UR4 ;  /* 0x0000000400007c20 */ /* 0x000fe20008400000 */
[----:B------:R-:W-:Y:S02]  /*48f0*/  IMAD.MOV.U32 R5, RZ, RZ, -0x1 ;  /* 0xffffffffff057424 */ /* 0x000fe400078e00ff */
[----:B------:R-:W-:Y:S01]  /*4900*/  ISETP.NE.AND.EX P0, PT, R27, RZ, PT, P0 ;  /* 0x000000ff1b00720c */ /* 0x000fe20003f05300 */
[----:B------:R3:W4:Y:S01]  /*4910*/  F2I.U32.TRUNC.NTZ R12, R0 ;  /* 0x00000000000c7305 */ /* 0x000722000020f000 */
[----:B------:R-:W3:Y:S01]  /*4920*/  LDC R15, c[0x0][0x148] ;  /* 0x00005200ff0f7b82 */ /* 0x000ee20000000800 */
[----:B-1----:R-:W-:-:S02]  /*4930*/  SHF.R.U64 R10, R2, R4, R3 ;  /* 0x00000004020a7219 */ /* 0x002fc40000001203 */
[----:B------:R-:W-:-:S05]  /*4940*/  SHF.R.U32.HI R3, RZ, R4, R3 ;  /* 0x00000004ff037219 */ /* 0x000fca0000011603 */
[----:B------:R-:W1:Y:S01]  /*4950*/  LDC R14, c[0x0][0x600] ;  /* 0x00018000ff0e7b82 */ /* 0x000e620000000800 */
[-CC-:B--2---:R-:W-:Y:S02]  /*4960*/  SHF.R.U64 R8, R10, R6.reuse, R3.reuse ;  /* 0x000000060a087219 */ /* 0x184fe40000001203 */
[----:B------:R-:W-:-:S05]  /*4970*/  SHF.R.U32.HI R3, RZ, R6, R3 ;  /* 0x00000006ff037219 */ /* 0x000fca0000011603 */
[----:B------:R-:W2:Y:S01]  /*4980*/  LDC R21, c[0x0][0x648] ;  /* 0x00019200ff157b82 */ /* 0x000ea20000000800 */
[-CC-:B0-----:R-:W-:Y:S02]  /*4990*/  SHF.R.U64 R13, R8, R24.reuse, R3.reuse ;  /* 0x00000018080d7219 */ /* 0x181fe40000001203 */
[-C--:B------:R-:W-:Y:S02]  /*49a0*/  SHF.L.U32 R5, R5, R24.reuse, RZ ;  /* 0x0000001805057219 */ /* 0x080fe400000006ff */
[-C--:B------:R-:W-:Y:S01]  /*49b0*/  SHF.R.U32.HI R3, RZ, R24.reuse, R3 ;  /* 0x00000018ff037219 */ /* 0x080fe20000011603 */
[----:B------:R-:W-:Y:S01]  /*49c0*/  IMAD.MOV.U32 R2, RZ, RZ, R13 ;  /* 0x000000ffff027224 */ /* 0x000fe200078e000d */
[----:B------:R-:W-:Y:S01]  /*49d0*/  SHF.L.U32 R24, R7, R24, RZ ;  /* 0x0000001807187219 */ /* 0x000fe200000006ff */
[----:B------:R-:W0:Y:S01]  /*49e0*/  LDC R25, c[0x0][0x638] ;  /* 0x00018e00ff197b82 */ /* 0x000e220000000800 */
[----:B------:R-:W-:-:S07]  /*49f0*/  LOP3.LUT R19, RZ, R5, RZ, 0x33, !PT ;  /* 0x00000005ff137212 */ /* 0x000fce00078e33ff */
[----:B------:R-:W0:Y:S01]  /*4a00*/  LDC R28, c[0x0][0x610] ;  /* 0x00018400ff1c7b82 */ /* 0x000e220000000800 */
[----:B----4-:R-:W-:Y:S05]  /*4a10*/  @!P0 BRA `(.L_x_101) ;  /* 0x0000000000288947 */ /* 0x010fea0003800000 */
[----:B---3--:R-:W3:Y:S02]  /*4a20*/  LDC R0, c[0x0][0x64c] ;  /* 0x00019300ff007b82 */ /* 0x008ee40000000800 */
[----:B---3--:R-:W-:-:S05]  /*4a30*/  IADD3 R7, P0, R13, R0, RZ ;  /* 0x000000000d077210 */ /* 0x008fca0007f1e0ff */
        /* <DEDUP_REMOVED lines=8> */
.L_x_101:
[----:B------:R-:W4:Y:S01]  /*4ac0*/  LDC R4, c[0x0][0x65c] ;  /* 0x00019700ff047b82 */ /* 0x000f220000000800 */
[----:B--23--:R-:W-:Y:S01]  /*4ad0*/  SHF.R.U64 R0, R2, R21, R3 ;  /* 0x0000001502007219 */ /* 0x00cfe20000001203 */
[----:B-1----:R-:W-:Y:S01]  /*4ae0*/  VIADD R3, R14, 0xffffffff ;  /* 0xffffffff0e037836 */ /* 0x002fe20000000000 */
[----:B------:R-:W-:Y:S01]  /*4af0*/  LOP3.LUT R19, R8, R19, RZ, 0xc0, !PT ;  /* 0x0000001308137212 */ /* 0x000fe200078ec0ff */
[----:B------:R-:W-:Y:S02]  /*4b00*/  IMAD.MOV R12, RZ, RZ, -R12 ;  /* 0x000000ffff0c7224 */ /* 0x000fe400078e0a0c */
[----:B------:R-:W-:Y:S01]  /*4b10*/  IMAD.MOV R2, RZ, RZ, -R0 ;  /* 0x000000ffff027224 */ /* 0x000fe200078e0a00 */
[----:B------:R-:W-:Y:S01]  /*4b20*/  LOP3.LUT R3, R10, R3, RZ, 0xc0, !PT ;  /* 0x000000030a037212 */ /* 0x000fe200078ec0ff */
[----:B------:R-:W-:Y:S02]  /*4b30*/  IMAD R19, R24, R0, R19 ;  /* 0x0000000018137224 */ /* 0x000fe400078e0213 */
[----:B0-----:R-:W-:-:S04]  /*4b40*/  IMAD R0, R2, R25, R13 ;  /* 0x0000001902007224 */ /* 0x001fc800078e020d */
[----:B------:R-:W-:Y:S01]  /*4b50*/  IMAD R2, R0, R14, R3 ;  /* 0x0000000e00027224 */ /* 0x000fe200078e0203 */
[----:B----4-:R-:W-:Y:S01]  /*4b60*/  ISETP.NE.AND P0, PT, R4, 0x1, PT ;  /* 0x000000010400780c */ /* 0x010fe20003f05270 */
[----:B------:R-:W-:-:S05]  /*4b70*/  IMAD.MOV.U32 R4, RZ, RZ, 0x1 ;  /* 0x00000001ff047424 */ /* 0x000fca00078e00ff */
[----:B------:R-:W-:-:S07]  /*4b80*/  PRMT R0, R4, 0x7610, R0 ;  /* 0x0000761004007816 */ /* 0x000fce0000000000 */
[----:B------:R-:W-:-:S04]  /*4b90*/  @P0 IMAD R22, R15, R12, R20 ;  /* 0x0000000c0f160224 */ /* 0x000fc800078e0214 */
[----:B------:R-:W-:-:S05]  /*4ba0*/  IMAD R19, R19, R28, R22 ;  /* 0x0000001c13137224 */ /* 0x000fca00078e0216 */
[----:B------:R-:W-:Y:S02]  /*4bb0*/  SEL R22, R2, R19, !P0 ;  /* 0x0000001302167207 */ /* 0x000fe40004000000 */
[----:B------:R-:W-:Y:S01]  /*4bc0*/  SEL R19, R19, R2, !P0 ;  /* 0x0000000213137207 */ /* 0x000fe20004000000 */
[----:B------:R-:W-:-:S07]  /*4bd0*/  IMAD.MOV.U32 R2, RZ, RZ, R11 ;  /* 0x000000ffff027224 */ /* 0x000fce00078e000b */
.L_x_99:
[----:B------:R-:W-:Y:S02]  /*4be0*/  LOP3.LUT P0, RZ, R0, 0xff, RZ, 0xc0, !PT ;  /* 0x000000ff00ff7812 */ /* 0x000fe4000780c0ff */
[----:B------:R-:W-:-:S11]  /*4bf0*/  LOP3.LUT R73, R73, 0x1, RZ, 0x3c, !PT ;  /* 0x0000000149497812 */ /* 0x000fd600078e3cff */
[----:B------:R-:W-:Y:S05]  /*4c00*/  @P0 BRA `(.L_x_102) ;  /* 0xffffffc800b80947 */ /* 0x000fea000383ffff */
[----:B------:R-:W-:Y:S05]  /*4c10*/  EXIT ;  /* 0x000000000000794d */ /* 0x000fea0003800000 */
.L_x_17:
[----:B------:R-:W-:-:S08]  /*4c20*/  ISETP.NE.AND P0, PT, R5, RZ, PT ;  /* 0x000000ff0500720c */ /* 0x000fd00003f05270 */
[----:B0-----:R-:W0:-:S00]  /*4c30*/  USETMAXREG.DEALLOC.CTAPOOL 0x28 ;  /* 0x00000028000079c8 */ /* 0x001e0000080e0500 */
[----:B------:R-:W-:Y:S05]  /*4c40*/  @P0 EXIT ;  /* 0x000000000000094d */ /* 0x000fea0003800000 */
[----:B0-----:R-:W-:Y:S01]  /*4c50*/  LOP3.LUT P0, RZ, R8, 0xff, RZ, 0xc0, !PT ;  /* 0x000000ff08ff7812 */ /* 0x001fe2000780c0ff */
[----:B------:R-:W-:Y:S02]  /*4c60*/  IMAD.MOV.U32 R0, RZ, RZ, 0x1 ;  /* 0x00000001ff007424 */ /* 0x000fe400078e00ff */
[----:B------:R-:W-:-:S10]  /*4c70*/  IMAD.MOV.U32 R7, RZ, RZ, RZ ;  /* 0x000000ffff077224 */ /* 0x000fd400078e00ff */
[----:B------:R-:W-:Y:S05]  /*4c80*/  @!P0 BRA `(.L_x_103) ;  /* 0x0000000c00788947 */ /* 0x000fea0003800000 */
[----:B------:R-:W0:Y:S01]  /*4c90*/  S2UR UR9, SR_CgaCtaId ;  /* 0x00000000000979c3 */ /* 0x000e220000008800 */
[----:B------:R-:W-:Y:S01]  /*4ca0*/  UMOV UR10, 0x1 ;  /* 0x00000001000a7882 */ /* 0x000fe20000000000 */
[----:B------:R-:W-:Y:S01]  /*4cb0*/  LOP3.LUT P0, RZ, R4, 0x1f, RZ, 0xc0, !PT ;  /* 0x0000001f04ff7812 */ /* 0x000fe2000780c0ff */
[----:B------:R-:W-:Y:S01]  /*4cc0*/  ULDC UR5, c[0x0][0x658] ;  /* 0x0001960000057ab9 */ /* 0x000fe20000000800 */
[----:B------:R-:W-:Y:S01]  /*4cd0*/  UMOV UR7, 0xffffffff ;  /* 0xffffffff00077882 */ /* 0x000fe20000000000 */
[----:B------:R-:W-:Y:S01]  /*4ce0*/  BSSY B0, `(.L_x_103) ;  /* 0x00000d8000007945 */ /* 0x000fe20003800000 */
[----:B------:R-:W-:Y:S01]  /*4cf0*/  USHF.L.U32 UR7, UR7, UR5, URZ ;  /* 0x0000000507077299 */ /* 0x000fe2000800063f */
[C---:B------:R-:W-:Y:S01]  /*4d00*/  ISETP.NE.AND P2, PT, R3.reuse, RZ, PT ;  /* 0x000000ff0300720c */ /* 0x040fe20003f45270 */
[----:B------:R-:W-:Y:S01]  /*4d10*/  IMAD.MOV.U32 R8, RZ, RZ, 0x1 ;  /* 0x00000001ff087424 */ /* 0x000fe200078e00ff */
[----:B------:R-:W-:Y:S01]  /*4d20*/  ISETP.NE.OR P0, PT, R3, RZ, !P0 ;  /* 0x000000ff0300720c */ /* 0x000fe20004705670 */
[----:B------:R-:W-:Y:S01]  /*4d30*/  IMAD.MOV.U32 R0, RZ, RZ, 0x1 ;  /* 0x00000001ff007424 */ /* 0x000fe200078e00ff */
[----:B------:R-:W-:Y:S01]  /*4d40*/  LOP3.LUT R6, R16, 0x2, RZ, 0xfc, !PT ;  /* 0x0000000210067812 */ /* 0x000fe200078efcff */
[----:B------:R-:W-:Y:S01]  /*4d50*/  IMAD.MOV.U32 R7, RZ, RZ, RZ ;  /* 0x000000ffff077224 */ /* 0x000fe200078e00ff */
[----:B------:R-:W-:Y:S01]  /*4d60*/  ULDC UR4, c[0x0][0x600] ;  /* 0x0001800000047ab9 */ /* 0x000fe20000000800 */
[----:B------:R-:W-:Y:S01]  /*4d70*/  UMOV UR18, 0x5 ;  /* 0x0000000500127882 */ /* 0x000fe20000000000 */
[----:B------:R-:W-:-:S02]  /*4d80*/  UIADD3 UR26, UR40, 0x1, URZ ;  /* 0x00000001281a7890 */ /* 0x000fc4000fffe03f */
[----:B------:R-:W-:Y:S02]  /*4d90*/  UIADD3 UR4, UR4, -0x1, URZ ;  /* 0xffffffff04047890 */ /* 0x000fe4000fffe03f */
[----:B------:R-:W-:Y:S02]  /*4da0*/  USHF.L.U32 UR5, UR10, UR5, URZ ;  /* 0x000000050a057299 */ /* 0x000fe4000800063f */
[----:B------:R-:W-:Y:S01]  /*4db0*/  ULOP3.LUT UR7, URZ, UR7, URZ, 0x33, !UPT ;  /* 0x000000073f077292 */ /* 0x000fe2000f8e333f */
[----:B------:R-:W-:Y:S01]  /*4dc0*/  ULDC.64 UR24, c[0x0][0x198] ;  /* 0x0000660000187ab9 */ /* 0x000fe20000000a00 */
[----:B0-----:R-:W-:Y:S02]  /*4dd0*/  ULOP3.LUT UR8, UR9, 0x1, URZ, 0xc0, !UPT ;  /* 0x0000000109087892 */ /* 0x001fe4000f8ec03f */
[----:B------:R-:W-:Y:S02]  /*4de0*/  USHF.R.U32.HI UR27, URZ, 0x1, UR9 ;  /* 0x000000013f1b7899 */ /* 0x000fe40008011609 */
[----:B------:R-:W-:-:S02]  /*4df0*/  USHF.L.U32 UR6, UR9, 0x5, URZ ;  /* 0x0000000509067899 */ /* 0x000fc4000800063f */
[----:B------:R-:W-:Y:S02]  /*4e00*/  USHF.L.U32 UR28, UR9, 0xa, URZ ;  /* 0x0000000a091c7899 */ /* 0x000fe4000800063f */
[----:B------:R-:W-:Y:S02]  /*4e10*/  ULOP3.LUT UR9, UR9, 0xfffffffe, URZ, 0xc0, !UPT ;  /* 0xfffffffe09097892 */ /* 0x000fe4000f8ec03f */
[----:B------:R-:W-:Y:S02]  /*4e20*/  UISETP.GT.U32.AND UP0, UPT, UR8, 0xffff, UPT ;  /* 0x0000ffff0800788c */ /* 0x000fe4000bf04070 */
[----:B------:R-:W-:Y:S02]  /*4e30*/  USHF.L.U32 UR13, UR10, UR9, URZ ;  /* 0x000000090a0d7299 */ /* 0x000fe4000800063f */
[----:B------:R-:W-:Y:S02]  /*4e40*/  ULOP3.LUT UR9, UR9, 0x1, URZ, 0xfc, !UPT ;  /* 0x0000000109097892 */ /* 0x000fe4000f8efc3f */
[----:B------:R-:W-:-:S02]  /*4e50*/  USEL UR8, UR8, 0xffff, !UP0 ;  /* 0x0000ffff08087887 */ /* 0x000fc4000c000000 */
[----:B------:R-:W-:Y:S02]  /*4e60*/  USHF.L.U32 UR9, UR10, UR9, URZ ;  /* 0x000000090a097299 */ /* 0x000fe4000800063f */
[----:B------:R-:W-:Y:S02]  /*4e70*/  ULOP3.LUT UR8, UR8, 0xffff, URZ, 0xc0, !UPT ;  /* 0x0000ffff08087892 */ /* 0x000fe4000f8ec03f */
[----:B------:R-:W-:Y:S02]  /*4e80*/  ULOP3.LUT UR6, UR6, 0x20, URZ, 0xc0, !UPT ;  /* 0x0000002006067892 */ /* 0x000fe4000f8ec03f */
[----:B------:R-:W-:Y:S02]  /*4e90*/  ULOP3.LUT UR13, UR13, UR9, URZ, 0xfc, !UPT ;  /* 0x000000090d0d7292 */ /* 0x000fe4000f8efc3f */
[----:B------:R-:W-:-:S12]  /*4ea0*/  USHF.L.U32 UR18, UR18, UR8, URZ ;  /* 0x0000000812127299 */ /* 0x000fd8000800063f */
.L_x_115:
[----:B------:R-:W-:-:S03]  /*4eb0*/  UMOV UR8, 0xffffffff ;  /* 0xffffffff00087882 */ /* 0x000fc60000000000 */
[----:B------:R-:W-:Y:S05]  /*4ec0*/  BRA.DIV UR8, `(.L_x_104) ;  /* 0x0000000e08d87947 */ /* 0x000fea000b800000 */
[----:B------:R-:W-:-:S13]  /*4ed0*/  ELECT P6, URZ, PT ;  /* 0x00000000003f782f */ /* 0x000fda00038c0000 */
.L_x_127:
[----:B------:R-:W0:Y:S01]  /*4ee0*/  LDC R3, c[0x0][0x28c] ;  /* 0x0000a300ff037b82 */ /* 0x000e220000000800 */
[----:B------:R-:W-:Y:S01]  /*4ef0*/  BSSY B1, `(.L_x_105) ;  /* 0x000003e000017945 */ /* 0x000fe20003800000 */
[----:B0-----:R-:W-:-:S13]  /*4f00*/  ISETP.LT.OR P6, PT, R3, 0x1, !P6 ;  /* 0x000000010300780c */ /* 0x001fda00077c1670 */
[----:B------:R-:W-:Y:S05]  /*4f10*/  @P6 BRA `(.L_x_106) ;  /* 0x0000000000ec6947 */ /* 0x000fea0003800000 */
[----:B------:R-:W-:Y:S01]  /*4f20*/  LEA R19, R19, UR27, 0x1 ;  /* 0x0000001b13137c11 */ /* 0x000fe2000f8e08ff */
[----:B------:R-:W-:Y:S01]  /*4f30*/  IMAD.MOV.U32 R12, RZ, RZ, RZ ;  /* 0x000000ffff0c7224 */ /* 0x000fe200078e00ff */
[----:B------:R-:W-:Y:S01]  /*4f40*/  LEA R22, R22, UR6, 0x6 ;  /* 0x0000000616167c11 */ /* 0x000fe2000f8e30ff */
[----:B------:R-:W-:Y:S02]  /*4f50*/  IMAD.U32 R13, RZ, RZ, UR26 ;  /* 0x0000001aff0d7e24 */ /* 0x000fe4000f8e00ff */
[----:B------:R-:W-:Y:S02]  /*4f60*/  IMAD.MOV.U32 R3, RZ, RZ, R0 ;  /* 0x000000ffff037224 */ /* 0x000fe400078e0000 */
[----:B------:R-:W-:Y:S02]  /*4f70*/  IMAD.MOV.U32 R4, RZ, RZ, R7 ;  /* 0x000000ffff047224 */ /* 0x000fe400078e0007 */
[----:B------:R-:W-:-:S07]  /*4f80*/  IMAD.SHL.U32 R19, R19, 0x20, RZ ;  /* 0x0000002013137824 */ /* 0x000fce00078e00ff */
.L_x_110:
[----:B------:R-:W0:Y:S01]  /*4f90*/  S2R R10, SR_CgaCtaId ;  /* 0x00000000000a7919 */ /* 0x000e220000008800 */
[----:B------:R-:W-:Y:S01]  /*4fa0*/  MOV R5, 0x400 ;  /* 0x0000040000057802 */ /* 0x000fe20000000f00 */
[----:B------:R-:W1:Y:S03]  /*4fb0*/  @!P2 LDC R9, c[0x0][0x500] ;  /* 0x00014000ff09ab82 */ /* 0x000e660000000800 */
[----:B0-----:R-:W-:Y:S02]  /*4fc0*/  LEA R11, R10, R5, 0x18 ;  /* 0x000000050a0b7211 */ /* 0x001fe400078ec0ff */
[----:B------:R-:W-:-:S03]  /*4fd0*/  SHF.L.U32 R5, R3, 0x1f, RZ ;  /* 0x0000001f03057819 */ /* 0x000fc600000006ff */
[----:B------:R-:W-:-:S04]  /*4fe0*/  IMAD R10, R4, 0x8, R11 ;  /* 0x00000008040a7824 */ /* 0x000fc800078e020b */
[----:B------:R-:W0:Y:S02]  /*4ff0*/  SYNCS.PHASECHK.TRANS64.TRYWAIT P1, [R10+URZ+0x18], R5 ;  /* 0x000018050a0075a7 */ /* 0x000e24000802017f */
[----:B01----:R-:W-:Y:S05]  /*5000*/  @!P1 BRA `(.L_x_107) ;  /* 0x0000000c00a89947 */ /* 0x003fea0003800000 */
.L_x_128:
[----:B0-----:R-:W-:Y:S01]  /*5010*/  PRMT R5, R6, 0x9910, RZ ;  /* 0x0000991006057816 */ /* 0x001fe200000000ff */
[----:B------:R0:W-:Y:S03]  /*5020*/  @!P2 SYNCS.ARRIVE.TRANS64 RZ, [R10+URZ], R9 ;  /* 0x000000090affa9a7 */ /* 0x0001e6000800003f */
[----:B------:R-:W-:-:S13]  /*5030*/  ISETP.NE.AND P1, PT, R5, 0x2, PT ;  /* 0x000000020500780c */ /* 0x000fda0003f25270 */
[----:B0-----:R-:W-:Y:S05]  /*5040*/  @P1 BRA `(.L_x_108) ;  /* 0x0000000000041947 */ /* 0x001fea0003800000 */
[----:B------:R-:W-:Y:S01]  /*5050*/  BPT.TRAP 0x1 ;  /* 0x000000040000795c */ /* 0x000fe20000300000 */
.L_x_108:
[----:B------:R-:W-:Y:S05]  /*5060*/  @P0 BRA `(.L_x_109) ;  /* 0x0000000000040947 */ /* 0x000fea0003800000 */
[----:B------:R-:W-:Y:S01]  /*5070*/  BPT.TRAP 0x1 ;  /* 0x000000040000795c */ /* 0x000fe20000300000 */
.L_x_109:
[----:B------:R-:W-:Y:S01]  /*5080*/  R2UR UR8, R4 ;  /* 0x00000000040872ca */ /* 0x000fe200000e0000 */
[----:B------:R-:W-:Y:S01]  /*5090*/  VIADD R13, R13, 0xffffffff ;  /* 0xffffffff0d0d7836 */ /* 0x000fe20000000000 */
[----:B------:R-:W-:Y:S01]  /*50a0*/  R2UR UR15, R11 ;  /* 0x000000000b0f72ca */ /* 0x000fe200000e0000 */
[----:B------:R-:W-:Y:S01]  /*50b0*/  UIADD3 UR14, UP0, UR24, 0xf0, URZ ;  /* 0x000000f0180e7890 */ /* 0x000fe2000ff1e03f */
[----:B------:R-:W-:Y:S01]  /*50c0*/  R2UR UR22, R19 ;  /* 0x00000000131672ca */ /* 0x000fe200000e0000 */
[----:B------:R-:W-:Y:S01]  /*50d0*/  UIADD3 UR30, UP1, UR24, 0x1f0, URZ ;  /* 0x000001f0181e7890 */ /* 0x000fe2000ff3e03f */
[----:B------:R-:W-:Y:S01]  /*50e0*/  R2UR UR9, R10 ;  /* 0x000000000a0972ca */ /* 0x000fe200000e0000 */
[----:B------:R-:W-:Y:S01]  /*50f0*/  UPRMT UR19, URZ, 0x5410, UR18 ;  /* 0x000054103f137896 */ /* 0x000fe20008000012 */
[----:B------:R-:W-:Y:S01]  /*5100*/  R2UR UR10, R12 ;  /* 0x000000000c0a72ca */ /* 0x000fe200000e0000 */
[----:B------:R-:W-:Y:S01]  /*5110*/  VIADD R4, R4, 0x1 ;  /* 0x0000000104047836 */ /* 0x000fe20000000000 */
[----:B------:R-:W-:Y:S01]  /*5120*/  R2UR UR12, R2 ;  /* 0x00000000020c72ca */ /* 0x000fe200000e0000 */
[----:B------:R-:W-:Y:S01]  /*5130*/  UPRMT UR29, URZ, 0x5410, UR13 ;  /* 0x000054103f1d7896 */ /* 0x000fe2000800000d */
[----:B------:R-:W-:Y:S01]  /*5140*/  R2UR UR23, R22 ;  /* 0x00000000161772ca */ /* 0x000fe200000e0000 */
[----:B------:R-:W-:Y:S01]  /*5150*/  USHF.L.U32 UR8, UR8, 0xb, URZ ;  /* 0x0000000b08087899 */ /* 0x000fe2000800063f */
[----:B------:R-:W-:Y:S01]  /*5160*/  ISETP.GT.AND P3, PT, R13, 0x1, PT ;  /* 0x000000010d00780c */ /* 0x000fe20003f64270 */
[----:B------:R-:W-:Y:S01]  /*5170*/  UIADD3.X UR31, URZ, UR25, URZ, UP1, !UPT ;  /* 0x000000193f1f7290 */ /* 0x000fe20008ffe43f */
[----:B------:R-:W-:Y:S01]  /*5180*/  ISETP.NE.AND P1, PT, R4, 0x3, PT ;  /* 0x000000030400780c */ /* 0x000fe20003f25270 */
[----:B------:R-:W-:Y:S01]  /*5190*/  ULEA UR11, UR27, UR8, 0xa ;  /* 0x000000081b0b7291 */ /* 0x000fe2000f8e503f */
[----:B------:R-:W-:Y:S01]  /*51a0*/  VIADD R12, R12, 0x20 ;  /* 0x000000200c0c7836 */ /* 0x000fe20000000000 */
[----:B------:R-:W-:Y:S01]  /*51b0*/  ULOP3.LUT UR8, UR8, 0x400, UR28, 0xf8, !UPT ;  /* 0x0000040008087892 */ /* 0x000fe2000f8ef81c */
[----:B------:R-:W-:Y:S01]  /*51c0*/  SEL R10, RZ, 0x1, P1 ;  /* 0x00000001ff0a7807 */ /* 0x000fe20000800000 */
[----:B------:R-:W-:Y:S01]  /*51d0*/  ULEA UR11, UR11, UR15, 0x2 ;  /* 0x0000000f0b0b7291 */ /* 0x000fe2000f8e103f */
[----:B------:R-:W-:Y:S01]  /*51e0*/  SEL R4, R4, RZ, P1 ;  /* 0x000000ff04047207 */ /* 0x000fe20000800000 */
[----:B------:R-:W-:Y:S01]  /*51f0*/  ULEA UR8, UR8, UR15, 0x2 ;  /* 0x0000000f08087291 */ /* 0x000fe2000f8e103f */
[----:B------:R-:W-:Y:S01]  /*5200*/  LOP3.LUT R3, R3, R10, RZ, 0x3c, !PT ;  /* 0x0000000a03037212 */ /* 0x000fe200078e3cff */
[----:B------:R-:W-:-:S02]  /*5210*/  UIADD3 UR20, UR11, 0x100, URZ ;  /* 0x000001000b147890 */ /* 0x000fc4000fffe03f */
[----:B------:R-:W-:Y:S02]  /*5220*/  UIADD3.X UR15, URZ, UR25, URZ, UP0, !UPT ;  /* 0x000000193f0f7290 */ /* 0x000fe400087fe43f */
[----:B------:R-:W-:Y:S01]  /*5230*/  UIADD3 UR21, UR8, 0x6100, URZ ;  /* 0x0000610008157890 */ /* 0x000fe2000fffe03f */
[----:B------:R-:W-:Y:S01]  /*5240*/  UMOV UR16, 0x0 ;  /* 0x0000000000107882 */ /* 0x000fe20000000000 */
[----:B------:R-:W-:Y:S01]  /*5250*/  UMOV UR17, 0x10000000 ;  /* 0x1000000000117882 */ /* 0x000fe20000000000 */
[----:B------:R-:W-:Y:S01]  /*5260*/  UMOV UR11, UR22 ;  /* 0x00000016000b7c82 */ /* 0x000fe20008000000 */
[----:B------:R-:W-:-:S03]  /*5270*/  UMOV UR8, UR20 ;  /* 0x0000001400087c82 */ /* 0x000fc60008000000 */
[----:B------:R0:W-:Y:S02]  /*5280*/  UTMALDG.3D.MULTICAST [UR8], [UR14], UR19, desc[UR16] ;  /* 0x000010080e0073b4 */ /* 0x0001e40008011813 */
[----:B0-----:R-:W-:Y:S01]  /*5290*/  UMOV UR8, UR21 ;  /* 0x0000001500087c82 */ /* 0x001fe20008000000 */
[----:B------:R-:W-:Y:S02]  /*52a0*/  UMOV UR11, UR23 ;  /* 0x00000017000b7c82 */ /* 0x000fe40008000000 */
[----:B------:R0:W-:Y:S02]  /*52b0*/  UTMALDG.3D.MULTICAST [UR8], [UR30], UR29, desc[UR16] ;  /* 0x000010081e0073b4 */ /* 0x0001e4000801181d */
[----:B0-----:R-:W-:Y:S05]  /*52c0*/  @P3 BRA `(.L_x_110) ;  /* 0xfffffffc00303947 */ /* 0x001fea000383ffff */
.L_x_106:
[----:B------:R-:W-:Y:S05]  /*52d0*/  BSYNC B1 ;  /* 0x0000000000017941 */ /* 0x000fea0003800000 */
.L_x_105:
[----:B------:R-:W2:Y:S01]  /*52e0*/  LDL.64 R10, [R1] ;  /* 0x00000000010a7983 */ /* 0x000ea20000100a00 */
[----:B------:R-:W-:Y:S01]  /*52f0*/  LOP3.LUT P4, RZ, R8, 0xff, RZ, 0xc0, !PT ;  /* 0x000000ff08ff7812 */ /* 0x000fe2000788c0ff */
[----:B------:R-:W-:Y:S01]  /*5300*/  VIADD R4, R7, UR40 ;  /* 0x0000002807047c36 */ /* 0x000fe20008000000 */
[----:B------:R-:W-:Y:S01]  /*5310*/  ULDC.64 UR8, c[0x0][0x650] ;  /* 0x0001940000087ab9 */ /* 0x000fe20000000a00 */
[----:B------:R-:W-:Y:S01]  /*5320*/  IMAD.U32 R7, RZ, RZ, UR40 ;  /* 0x00000028ff077e24 */ /* 0x000fe2000f8e00ff */
[----:B------:R-:W-:Y:S01]  /*5330*/  UISETP.GE.U32.AND UP0, UPT, UR40, 0x3, UPT ;  /* 0x000000032800788c */ /* 0x000fe2000bf06070 */
[----:B------:R-:W-:Y:S01]  /*5340*/  BSSY B1, `(.L_x_111) ;  /* 0x000006f000017945 */ /* 0x000fe20003800000 */
[----:B------:R-:W-:Y:S01]  /*5350*/  ISETP.GT.U32.AND P1, PT, R4, 0x2, PT ;  /* 0x000000020400780c */ /* 0x000fe20003f24070 */
[----:B------:R-:W-:Y:S01]  /*5360*/  IMAD.MOV.U32 R19, RZ, RZ, -0x1 ;  /* 0xffffffffff137424 */ /* 0x000fe200078e00ff */
[----:B------:R-:W-:Y:S01]  /*5370*/  PRMT R8, RZ, 0x7610, R8 ;  /* 0x00007610ff087816 */ /* 0x000fe20000000008 */
[----:B------:R-:W-:Y:S01]  /*5380*/  IMAD.MOV.U32 R22, RZ, RZ, -0x1 ;  /* 0xffffffffff167424 */ /* 0x000fe200078e00ff */
[----:B------:R-:W-:-:S02]  /*5390*/  ISETP.LT.U32.AND P1, PT, R7, 0x3, P1 ;  /* 0x000000030700780c */ /* 0x000fc40000f21070 */
[----:B------:R-:W-:Y:S01]  /*53a0*/  PLOP3.LUT P3, PT, PT, PT, UP0, 0x80, 0x0 ;  /* 0x000000000000781c */ /* 0x000fe20003f6f008 */
[----:B------:R-:W0:Y:S01]  /*53b0*/  @P4 S2R R3, SR_CgaCtaId ;  /* 0x0000000000034919 */ /* 0x000e220000008800 */
[----:B------:R-:W-:-:S04]  /*53c0*/  @P4 MOV R2, 0x400 ;  /* 0x0000040000024802 */ /* 0x000fc80000000f00 */
[----:B0-----:R-:W-:Y:S01]  /*53d0*/  @P4 LEA R5, R3, R2, 0x18 ;  /* 0x0000000203054211 */ /* 0x001fe200078ec0ff */
[----:B------:R-:W-:-:S03]  /*53e0*/  IMAD.WIDE.U32 R2, R4, -0x55555555, RZ ;  /* 0xaaaaaaab04027825 */ /* 0x000fc600078e00ff */
[----:B------:R0:W-:Y:S01]  /*53f0*/  @P4 SYNCS.ARRIVE.TRANS64.A1T0 RZ, [R5+URZ+0x68], RZ ;  /* 0x000068ff05ff49a7 */ /* 0x0001e2000810003f */
[----:B------:R-:W-:Y:S01]  /*5400*/  IMAD.MOV.U32 R2, RZ, RZ, -0x1 ;  /* 0xffffffffff027424 */ /* 0x000fe200078e00ff */
[----:B0-----:R-:W-:Y:S02]  /*5410*/  SHF.R.U32.HI R5, RZ, 0x1, R3 ;  /* 0x00000001ff057819 */ /* 0x001fe40000011603 */
[----:B------:R-:W-:-:S03]  /*5420*/  SEL R3, RZ, 0x1, !P1 ;  /* 0x00000001ff037807 */ /* 0x000fc60004800000 */
[----:B------:R-:W-:Y:S01]  /*5430*/  IMAD R7, R5, -0x3, R4 ;  /* 0xfffffffd05077824 */ /* 0x000fe200078e0204 */
[----:B------:R-:W-:Y:S02]  /*5440*/  LOP3.LUT R0, R0, R3, RZ, 0x3c, !PT ;  /* 0x0000000300007212 */ /* 0x000fe400078e3cff */
[----:B------:R-:W-:Y:S02]  /*5450*/  PRMT R3, RZ, 0x7610, R3 ;  /* 0x00007610ff037816 */ /* 0x000fe40000000003 */
[----:B------:R-:W-:Y:S02]  /*5460*/  @P3 LOP3.LUT R0, R0, 0x1, R5, 0x78, !PT ;  /* 0x0000000100003812 */ /* 0x000fe400078e7805 */
[----:B--2---:R-:W-:-:S04]  /*5470*/  IADD3 R18, P4, R18, R10, RZ ;  /* 0x0000000a12127210 */ /* 0x004fc80007f9e0ff */
[----:B------:R-:W-:Y:S01]  /*5480*/  ISETP.GE.U32.AND P1, PT, R18, UR8, PT ;  /* 0x0000000812007c0c */ /* 0x000fe2000bf26070 */
[----:B------:R-:W-:-:S05]  /*5490*/  IMAD.X R17, R17, 0x1, R23, P4 ;  /* 0x0000000111117824 */ /* 0x000fca00020e0617 */
[----:B------:R-:W-:-:S13]  /*54a0*/  ISETP.GE.U32.AND.EX P1, PT, R17, UR9, PT, P1 ;  /* 0x0000000911007c0c */ /* 0x000fda000bf26110 */
[----:B------:R-:W-:Y:S05]  /*54b0*/  @P1 BRA `(.L_x_112) ;  /* 0x00000004005c1947 */ /* 0x000fea0003800000 */
[----:B------:R-:W0:Y:S01]  /*54c0*/  S2R R11, SR_CTAID.X ;  /* 0x00000000000b7919 */ /* 0x000e220000002500 */
[----:B------:R-:W-:Y:S01]  /*54d0*/  ULDC.64 UR8, c[0x0][0x628] ;  /* 0x00018a0000087ab9 */ /* 0x000fe20000000a00 */
[----:B------:R-:W1:Y:S01]  /*54e0*/  LDC R12, c[0x0][0x144] ;  /* 0x00005100ff0c7b82 */ /* 0x000e620000000800 */
[----:B------:R-:W-:Y:S01]  /*54f0*/  ISETP.NE.U32.AND P1, PT, RZ, UR8, PT ;  /* 0x00000008ff007c0c */ /* 0x000fe2000bf25070 */
[----:B------:R-:W2:Y:S01]  /*5500*/  S2R R9, SR_CTAID.Y ;  /* 0x0000000000097919 */ /* 0x000ea20000002600 */
[----:B------:R-:W-:Y:S01]  /*5510*/  ULDC UR10, c[0x0][0x150] ;  /* 0x00005400000a7ab9 */ /* 0x000fe20000000800 */
[----:B------:R-:W-:Y:S01]  /*5520*/  ULDC UR11, c[0x0][0x630] ;  /* 0x00018c00000b7ab9 */ /* 0x000fe20000000800 */
[----:B------:R-:W-:Y:S01]  /*5530*/  ISETP.NE.AND.EX P1, PT, RZ, UR9, PT, P1 ;  /* 0x00000009ff007c0c */ /* 0x000fe2000bf25310 */
[----:B------:R-:W-:Y:S01]  /*5540*/  IMAD.MOV.U32 R2, RZ, RZ, R18 ;  /* 0x000000ffff027224 */ /* 0x000fe200078e0012 */
[----:B0-----:R-:W-:-:S05]  /*5550*/  I2FP.F32.U32 R3, R11 ;  /* 0x0000000b00037245 */ /* 0x001fca0000201000 */
[----:B------:R-:W-:Y:S01]  /*5560*/  FMUL R14, R3, UR10 ;  /* 0x0000000a030e7c20 */ /* 0x000fe20008400000 */
[----:B------:R-:W-:-:S05]  /*5570*/  IMAD.MOV.U32 R3, RZ, RZ, R17 ;  /* 0x000000ffff037224 */ /* 0x000fca00078e0011 */
[----:B--2---:R-:W-:Y:S05]  /*5580*/  @!P1 BRA `(.L_x_113) ;  /* 0x0000000000289947 */ /* 0x004fea0003800000 */
[----:B------:R-:W-:Y:S02]  /*5590*/  ULDC UR10, c[0x0][0x634] ;  /* 0x00018d00000a7ab9 */ /* 0x000fe40000000800 */
[----:B------:R-:W-:-:S05]  /*55a0*/  IADD3 R3, P1, R18, UR10, RZ ;  /* 0x0000000a12037c10 */ /* 0x000fca000ff3e0ff */
[----:B------:R-:W-:-:S04]  /*55b0*/  IMAD.X R13, RZ, RZ, R17, P1 ;  /* 0x000000ffff0d7224 */ /* 0x000fc800008e0611 */
[----:B------:R-:W-:-:S04]  /*55c0*/  IMAD.WIDE.U32 R4, R13, UR8, RZ ;  /* 0x000000080d047c25 */ /* 0x000fc8000f8e00ff */
[----:B------:R-:W-:-:S04]  /*55d0*/  IMAD.WIDE.U32 R4, P1, R3, UR9, R4 ;  /* 0x0000000903047c25 */ /* 0x000fc8000f820004 */
[----:B------:R-:W-:-:S04]  /*55e0*/  IMAD.WIDE.U32 R2, R3, UR8, RZ ;  /* 0x0000000803027c25 */ /* 0x000fc8000f8e00ff */
[----:B------:R-:W-:Y:S01]  /*55f0*/  IMAD.MOV.U32 R2, RZ, RZ, R5 ;  /* 0x000000ffff027224 */ /* 0x000fe200078e0005 */
[----:B------:R-:W-:Y:S01]  /*5600*/  IADD3 RZ, P3, R3, R4, RZ ;  /* 0x0000000403ff7210 */ /* 0x000fe20007f7e0ff */
[----:B------:R-:W-:-:S04]  /*5610*/  IMAD.X R3, RZ, RZ, RZ, P1 ;  /* 0x000000ffff037224 */ /* 0x000fc800008e06ff */
[----:B------:R-:W-:-:S08]  /*5620*/  IMAD.WIDE.U32.X R2, R13, UR9, R2, P3 ;  /* 0x000000090d027c25 */ /* 0x000fd000098e0402 */
.L_x_113:
[--C-:B------:R-:W-:Y:S01]  /*5630*/  SHF.R.U64 R10, R2, UR11, R3.reuse ;  /* 0x0000000b020a7c19 */ /* 0x100fe20008001203 */
[----:B------:R-:W0:Y:S01]  /*5640*/  F2I.U32.TRUNC.NTZ R14, R14 ;  /* 0x0000000e000e7305 */ /* 0x000e22000020f000 */
[----:B------:R-:W-:Y:S01]  /*5650*/  SHF.R.U32.HI R2, RZ, UR11, R3 ;  /* 0x0000000bff027c19 */ /* 0x000fe20008011603 */
[----:B------:R-:W-:Y:S01]  /*5660*/  ULDC.64 UR8, c[0x0][0x620] ;  /* 0x0001880000087ab9 */ /* 0x000fe20000000a00 */
[----:B------:R-:W-:Y:S01]  /*5670*/  IADD3 R5, P1, RZ, -R10, RZ ;  /* 0x8000000aff057210 */ /* 0x000fe20007f3e0ff */
[----:B------:R-:W-:Y:S01]  /*5680*/  IMAD.MOV.U32 R3, RZ, RZ, R17 ;  /* 0x000000ffff037224 */ /* 0x000fe200078e0011 */
[----:B------:R-:W-:-:S03]  /*5690*/  ULDC.64 UR10, c[0x0][0x640] ;  /* 0x00019000000a7ab9 */ /* 0x000fc60000000a00 */
[----:B------:R-:W-:Y:S01]  /*56a0*/  IMAD.X R2, RZ, RZ, ~R2, P1 ;  /* 0x000000ffff027224 */ /* 0x000fe200008e0e02 */
[----:B------:R-:W-:-:S03]  /*56b0*/  ISETP.NE.U32.AND P1, PT, RZ, UR10, PT ;  /* 0x0000000aff007c0c */ /* 0x000fc6000bf25070 */
[----:B------:R-:W-:Y:S01]  /*56c0*/  IMAD R4, R2, UR8, RZ ;  /* 0x0000000802047c24 */ /* 0x000fe2000f8e02ff */
[----:B------:R-:W-:Y:S01]  /*56d0*/  ISETP.NE.AND.EX P1, PT, RZ, UR11, PT, P1 ;  /* 0x0000000bff007c0c */ /* 0x000fe2000bf25310 */
[----:B------:R-:W-:-:S04]  /*56e0*/  IMAD.MOV.U32 R2, RZ, RZ, R18 ;  /* 0x000000ffff027224 */ /* 0x000fc800078e0012 */
[----:B------:R-:W-:Y:S01]  /*56f0*/  IMAD.WIDE.U32 R2, R5, UR8, R2 ;  /* 0x0000000805027c25 */ /* 0x000fe2000f8e0002 */
[----:B------:R-:W-:-:S03]  /*5700*/  ULDC UR8, c[0x0][0x618] ;  /* 0x0001860000087ab9 */ /* 0x000fc60000000800 */
[----:B------:R-:W-:Y:S01]  /*5710*/  IMAD R5, R5, UR9, R4 ;  /* 0x0000000905057c24 */ /* 0x000fe2000f8e0204 */
[----:B------:R-:W-:Y:S01]  /*5720*/  ULDC UR9, c[0x0][0x154] ;  /* 0x0000550000097ab9 */ /* 0x000fe20000000800 */
[----:B0-----:R-:W-:Y:S02]  /*5730*/  IMAD.MOV R4, RZ, RZ, -R14 ;  /* 0x000000ffff047224 */ /* 0x001fe400078e0a0e */
[----:B------:R-:W0:Y:S01]  /*5740*/  LDC R14, c[0x0][0x148] ;  /* 0x00005200ff0e7b82 */ /* 0x000e220000000800 */
[----:B------:R-:W-:Y:S02]  /*5750*/  IMAD.IADD R3, R3, 0x1, R5 ;  /* 0x0000000103037824 */ /* 0x000fe400078e0205 */
[----:B-1----:R-:W-:Y:S01]  /*5760*/  IMAD R11, R12, R4, R11 ;  /* 0x000000040c0b7224 */ /* 0x002fe200078e020b */
[----:B------:R-:W-:Y:S02]  /*5770*/  I2FP.F32.U32 R4, R9 ;  /* 0x0000000900047245 */ /* 0x000fe40000201000 */
[----:B------:R-:W-:-:S02]  /*5780*/  SHF.R.U64 R12, R2, UR8, R3 ;  /* 0x00000008020c7c19 */ /* 0x000fc40008001203 */
[----:B------:R-:W-:Y:S01]  /*5790*/  SHF.R.U32.HI R3, RZ, UR8, R3 ;  /* 0x00000008ff037c19 */ /* 0x000fe20008011603 */
[----:B------:R-:W-:Y:S01]  /*57a0*/  FMUL R4, R4, UR9 ;  /* 0x0000000904047c20 */ /* 0x000fe20008400000 */
[----:B------:R-:W-:Y:S02]  /*57b0*/  ULDC UR8, c[0x0][0x608] ;  /* 0x0001820000087ab9 */ /* 0x000fe40000000800 */
[--C-:B------:R-:W-:Y:S01]  /*57c0*/  SHF.R.U64 R15, R12, UR8, R3.reuse ;  /* 0x000000080c0f7c19 */ /* 0x100fe20008001203 */
[----:B------:R1:W2:Y:S01]  /*57d0*/  F2I.U32.TRUNC.NTZ R20, R4 ;  /* 0x0000000400147305 */ /* 0x0002a2000020f000 */
[----:B------:R-:W-:Y:S01]  /*57e0*/  SHF.R.U32.HI R2, RZ, UR8, R3 ;  /* 0x00000008ff027c19 */ /* 0x000fe20008011603 */
[----:B------:R-:W-:-:S03]  /*57f0*/  ULDC UR8, c[0x0][0x658] ;  /* 0x0001960000087ab9 */ /* 0x000fc60000000800 */
[--C-:B------:R-:W-:Y:S02]  /*5800*/  SHF.R.U64 R13, R15, UR8, R2.reuse ;  /* 0x000000080f0d7c19 */ /* 0x100fe40008001202 */
[----:B------:R-:W-:-:S03]  /*5810*/  SHF.R.U32.HI R19, RZ, UR8, R2 ;  /* 0x00000008ff137c19 */ /* 0x000fc60008011602 */
[----:B------:R-:W-:Y:S02]  /*5820*/  IMAD.MOV.U32 R2, RZ, RZ, R13 ;  /* 0x000000ffff027224 */ /* 0x000fe400078e000d */
[----:B------:R-:W-:Y:S01]  /*5830*/  IMAD.MOV.U32 R3, RZ, RZ, R19 ;  /* 0x000000ffff037224 */ /* 0x000fe200078e0013 */
[----:B-1----:R-:W-:Y:S06]  /*5840*/  @!P1 BRA `(.L_x_114) ;  /* 0x0000000000289947 */ /* 0x002fec0003800000 */
        /* <DEDUP_REMOVED lines=10> */
.L_x_114:
[----:B------:R-:W1:Y:S01]  /*58f0*/  LDC R4, c[0x0][0x65c] ;  /* 0x00019700ff047b82 */ /* 0x000e620000000800 */
[----:B------:R-:W-:Y:S01]  /*5900*/  ULDC UR8, c[0x0][0x648] ;  /* 0x0001920000087ab9 */ /* 0x000fe20000000800 */
[----:B------:R-:W-:Y:S01]  /*5910*/  LOP3.LUT R15, R15, UR7, RZ, 0xc0, !PT ;  /* 0x000000070f0f7c12 */ /* 0x000fe2000f8ec0ff */
[----:B--2---:R-:W-:Y:S01]  /*5920*/  IMAD.MOV R20, RZ, RZ, -R20 ;  /* 0x000000ffff147224 */ /* 0x004fe200078e0a14 */
[----:B------:R-:W-:Y:S01]  /*5930*/  SHF.R.U64 R2, R2, UR8, R3 ;  /* 0x0000000802027c19 */ /* 0x000fe20008001203 */
[----:B------:R-:W-:Y:S01]  /*5940*/  ULDC UR8, c[0x0][0x638] ;  /* 0x00018e0000087ab9 */ /* 0x000fe20000000800 */
[----:B------:R-:W-:Y:S01]  /*5950*/  LOP3.LUT R12, R12, UR4, RZ, 0xc0, !PT ;  /* 0x000000040c0c7c12 */ /* 0x000fe2000f8ec0ff */
[----:B------:R-:W-:Y:S01]  /*5960*/  ULDC UR9, c[0x0][0x610] ;  /* 0x0001840000097ab9 */ /* 0x000fe20000000800 */
[----:B------:R-:W-:Y:S01]  /*5970*/  IMAD.MOV.U32 R3, RZ, RZ, 0x1 ;  /* 0x00000001ff037424 */ /* 0x000fe200078e00ff */
[----:B-1----:R-:W-:Y:S01]  /*5980*/  ISETP.NE.AND P1, PT, R4, 0x1, PT ;  /* 0x000000010400780c */ /* 0x002fe20003f25270 */
[----:B------:R-:W-:-:S02]  /*5990*/  IMAD.MOV R4, RZ, RZ, -R2 ;  /* 0x000000ffff047224 */ /* 0x000fc400078e0a02 */
[----:B------:R-:W-:Y:S02]  /*59a0*/  IMAD R2, R2, UR5, R15 ;  /* 0x0000000502027c24 */ /* 0x000fe4000f8e020f */
[----:B------:R-:W-:Y:S01]  /*59b0*/  IMAD R13, R4, UR8, R13 ;  /* 0x00000008040d7c24 */ /* 0x000fe2000f8e020d */
[----:B------:R-:W-:-:S07]  /*59c0*/  ULDC UR8, c[0x0][0x600] ;  /* 0x0001800000087ab9 */ /* 0x000fce0000000800 */
[----:B0-----:R-:W-:-:S04]  /*59d0*/  @P1 IMAD R11, R14, R20, R9 ;  /* 0x000000140e0b1224 */ /* 0x001fc800078e0209 */
[----:B------:R-:W-:Y:S02]  /*59e0*/  IMAD R11, R2, UR9, R11 ;  /* 0x00000009020b7c24 */ /* 0x000fe4000f8e020b */
[----:B------:R-:W-:-:S05]  /*59f0*/  IMAD R2, R13, UR8, R12 ;  /* 0x000000080d027c24 */ /* 0x000fca000f8e020c */
[----:B------:R-:W-:Y:S02]  /*5a00*/  SEL R22, R2, R11, !P1 ;  /* 0x0000000b02167207 */ /* 0x000fe40004800000 */
[----:B------:R-:W-:Y:S01]  /*5a10*/  SEL R19, R11, R2, !P1 ;  /* 0x000000020b137207 */ /* 0x000fe20004800000 */
[----:B------:R-:W-:-:S07]  /*5a20*/  IMAD.MOV.U32 R2, RZ, RZ, R10 ;  /* 0x000000ffff027224 */ /* 0x000fce00078e000a */
.L_x_112:
[----:B------:R-:W-:Y:S05]  /*5a30*/  BSYNC B1 ;  /* 0x0000000000017941 */ /* 0x000fea0003800000 */
.L_x_111:
[----:B------:R-:W-:-:S13]  /*5a40*/  LOP3.LUT P1, RZ, R3, 0xff, RZ, 0xc0, !PT ;  /* 0x000000ff03ff7812 */ /* 0x000fda000782c0ff */
[----:B------:R-:W-:Y:S05]  /*5a50*/  @P1 BRA `(.L_x_115) ;  /* 0xfffffff400141947 */ /* 0x000fea000383ffff */
[----:B------:R-:W-:Y:S05]  /*5a60*/  BSYNC B0 ;  /* 0x0000000000007941 */ /* 0x000fea0003800000 */
.L_x_103:
[----:B------:R-:W-:-:S03]  /*5a70*/  UMOV UR8, 0xffffffff ;  /* 0xffffffff00087882 */ /* 0x000fc60000000000 */
[----:B------:R-:W-:Y:S05]  /*5a80*/  BRA.DIV UR8, `(.L_x_116) ;  /* 0x00000006081c7947 */ /* 0x000fea000b800000 */
[----:B------:R-:W-:-:S13]  /*5a90*/  ELECT P6, URZ, PT ;  /* 0x00000000003f782f */ /* 0x000fda00038c0000 */
.L_x_131:
[----:B------:R-:W-:Y:S04]  /*5aa0*/  BSSY B0, `(.L_x_117) ;  /* 0x0000022000007945 */ /* 0x000fe80003800000 */
[----:B------:R-:W-:Y:S05]  /*5ab0*/  @!P6 BRA `(.L_x_118) ;  /* 0x000000000080e947 */ /* 0x000fea0003800000 */
[----:B------:R-:W-:-:S04]  /*5ac0*/  LOP3.LUT R16, R16, 0x2, RZ, 0xfc, !PT ;  /* 0x0000000210107812 */ /* 0x000fc800078efcff */
[----:B------:R-:W-:-:S13]  /*5ad0*/  ISETP.NE.AND P0, PT, R16, 0x3, PT ;  /* 0x000000031000780c */ /* 0x000fda0003f05270 */
[----:B------:R-:W-:Y:S05]  /*5ae0*/  @!P0 BRA `(.L_x_119) ;  /* 0x0000000000048947 */ /* 0x000fea0003800000 */
[----:B------:R-:W-:Y:S01]  /*5af0*/  BPT.TRAP 0x1 ;  /* 0x000000040000795c */ /* 0x000fe20000300000 */
.L_x_119:
[----:B------:R-:W0:Y:S01]  /*5b00*/  S2R R3, SR_CgaCtaId ;  /* 0x0000000000037919 */ /* 0x000e220000008800 */
[----:B------:R-:W-:Y:S02]  /*5b10*/  MOV R2, 0x400 ;  /* 0x0000040000027802 */ /* 0x000fe40000000f00 */
[----:B------:R-:W-:Y:S02]  /*5b20*/  SHF.L.U32 R4, R0, 0x1f, RZ ;  /* 0x0000001f00047819 */ /* 0x000fe400000006ff */
[----:B0-----:R-:W-:-:S05]  /*5b30*/  LEA R2, R3, R2, 0x18 ;  /* 0x0000000203027211 */ /* 0x001fca00078ec0ff */
[----:B------:R-:W-:-:S04]  /*5b40*/  VIADD R2, R2, 0x18 ;  /* 0x0000001802027836 */ /* 0x000fc80000000000 */
[C---:B------:R-:W-:Y:S02]  /*5b50*/  IMAD R9, R7.reuse, 0x8, R2 ;  /* 0x0000000807097824 */ /* 0x040fe400078e0202 */
[----:B------:R-:W-:Y:S02]  /*5b60*/  VIADD R7, R7, 0x1 ;  /* 0x0000000107077836 */ /* 0x000fe40000000000 */
[----:B------:R-:W0:Y:S03]  /*5b70*/  SYNCS.PHASECHK.TRANS64.TRYWAIT P0, [R9+URZ], R4 ;  /* 0x00000004090075a7 */ /* 0x000e26000800017f */
[----:B------:R-:W-:-:S04]  /*5b80*/  ISETP.NE.AND P1, PT, R7, 0x3, PT ;  /* 0x000000030700780c */ /* 0x000fc80003f25270 */
[----:B------:R-:W-:Y:S02]  /*5b90*/  SEL R3, RZ, 0x1, P1 ;  /* 0x00000001ff037807 */ /* 0x000fe40000800000 */
[----:B------:R-:W-:Y:S02]  /*5ba0*/  SEL R7, R7, RZ, P1 ;  /* 0x000000ff07077207 */ /* 0x000fe40000800000 */
[----:B------:R-:W-:-:S03]  /*5bb0*/  LOP3.LUT R11, R0, R3, RZ, 0x3c, !PT ;  /* 0x00000003000b7212 */ /* 0x000fc600078e3cff */
[----:B------:R-:W-:Y:S01]  /*5bc0*/  IMAD R6, R7, 0x8, R2 ;  /* 0x0000000807067824 */ /* 0x000fe200078e0202 */
[----:B------:R-:W-:Y:S01]  /*5bd0*/  SHF.L.U32 R5, R11, 0x1f, RZ ;  /* 0x0000001f0b057819 */ /* 0x000fe200000006ff */
[----:B0-----:R-:W-:Y:S06]  /*5be0*/  @!P0 BRA `(.L_x_120) ;  /* 0x0000000000e48947 */ /* 0x001fec0003800000 */
.L_x_132:
[----:B------:R-:W1:Y:S01]  /*5bf0*/  SYNCS.PHASECHK.TRANS64.TRYWAIT P0, [R6+URZ], R5 ;  /* 0x00000005060075a7 */ /* 0x000e62000800017f */
[----:B------:R-:W-:-:S05]  /*5c00*/  VIADD R0, R7, 0x1 ;  /* 0x0000000107007836 */ /* 0x000fca0000000000 */
[----:B------:R-:W-:-:S04]  /*5c10*/  ISETP.NE.AND P1, PT, R0, 0x3, PT ;  /* 0x000000030000780c */ /* 0x000fc80003f25270 */
[----:B0-----:R-:W-:Y:S02]  /*5c20*/  SEL R4, RZ, 0x1, P1 ;  /* 0x00000001ff047807 */ /* 0x001fe40000800000 */
[----:B------:R-:W-:Y:S02]  /*5c30*/  SEL R3, R0, RZ, P1 ;  /* 0x000000ff00037207 */ /* 0x000fe40000800000 */
[----:B------:R-:W-:Y:S01]  /*5c40*/  LOP3.LUT R0, R11, R4, RZ, 0x3c, !PT ;  /* 0x000000040b007212 */ /* 0x000fe200078e3cff */
[----:B-1----:R-:W-:Y:S06]  /*5c50*/  @!P0 BRA `(.L_x_121) ;  /* 0x0000000000dc8947 */ /* 0x002fec0003800000 */
.L_x_133:
[----:B------:R-:W-:Y:S01]  /*5c60*/  IMAD R3, R3, 0x8, R2 ;  /* 0x0000000803037824 */ /* 0x000fe200078e0202 */
[----:B------:R-:W-:-:S07]  /*5c70*/  SHF.L.U32 R0, R0, 0x1f, RZ ;  /* 0x0000001f00007819 */ /* 0x000fce00000006ff */
.L_x_122:
[----:B-1----:R1:W2:Y:S02]  /*5c80*/  SYNCS.PHASECHK.TRANS64.TRYWAIT P0, [R3+URZ], R0 ;  /* 0x00000000030075a7 */ /* 0x0022a4000800017f */
[----:B--2---:R-:W-:Y:S05]  /*5c90*/  @!P0 NANOSLEEP.SYNCS 0x989680 ;  /* 0x009896800000895d */ /* 0x004fea0003900000 */
[----:B------:R-:W2:Y:S02]  /*5ca0*/  @!P0 SYNCS.PHASECHK.TRANS64 P0, [R3+URZ], R0 ;  /* 0x00000000030085a7 */ /* 0x000ea4000800007f */
[----:B--2---:R-:W-:Y:S05]  /*5cb0*/  @!P0 BRA `(.L_x_122) ;  /* 0xfffffffc00f08947 */ /* 0x004fea000383ffff */
.L_x_118:
[----:B------:R-:W-:Y:S05]  /*5cc0*/  BSYNC B0 ;  /* 0x0000000000007941 */ /* 0x000fea0003800000 */
.L_x_117:
[----:B------:R-:W-:Y:S05]  /*5cd0*/  EXIT ;  /* 0x000000000000794d */ /* 0x000fea0003800000 */
.L_x_19:
[----:B-1----:R1:W2:Y:S02]  /*5ce0*/  SYNCS.PHASECHK.TRANS64.TRYWAIT P0, [R65+URZ], R0 ;  /* 0x00000000410075a7 */ /* 0x0022a4000800017f */
[----:B--2---:R-:W-:Y:S05]  /*5cf0*/  @!P0 NANOSLEEP.SYNCS 0x989680 ;  /* 0x009896800000895d */ /* 0x004fea0003900000 */
[----:B------:R-:W2:Y:S02]  /*5d00*/  @!P0 SYNCS.PHASECHK.TRANS64 P0, [R65+URZ], R0 ;  /* 0x00000000410085a7 */ /* 0x000ea4000800007f */
[----:B--2---:R-:W-:Y:S05]  /*5d10*/  @!P0 BRA `(.L_x_19) ;  /* 0xfffffffc00f08947 */ /* 0x004fea000383ffff */
[----:B------:R-:W-:Y:S05]  /*5d20*/  BRA `(.L_x_123) ;  /* 0xffffffb800847947 */ /* 0x000fea000383ffff */
.L_x_24:
[----:B--2---:R2:W3:Y:S02]  /*5d30*/  SYNCS.PHASECHK.TRANS64.TRYWAIT P1, [R3+URZ], R0 ;  /* 0x00000000030075a7 */ /* 0x0044e4000802017f */
[----:B---3--:R-:W-:Y:S05]  /*5d40*/  @!P1 NANOSLEEP.SYNCS 0x989680 ;  /* 0x009896800000995d */ /* 0x008fea0003900000 */
[----:B------:R-:W3:Y:S02]  /*5d50*/  @!P1 SYNCS.PHASECHK.TRANS64 P1, [R3+URZ], R0 ;  /* 0x00000000030095a7 */ /* 0x000ee4000802007f */
[----:B---3--:R-:W-:Y:S05]  /*5d60*/  @!P1 BRA `(.L_x_24) ;  /* 0xfffffffc00f09947 */ /* 0x008fea000383ffff */
[----:B------:R-:W-:Y:S05]  /*5d70*/  BRA `(.L_x_23) ;  /* 0xffffffb800e87947 */ /* 0x000fea000383ffff */
.L_x_29:
[----:B--2---:R-:W-:-:S04]  /*5d80*/  IMAD.U32 R5, RZ, RZ, UR4 ;  /* 0x00000004ff057e24 */ /* 0x004fc8000f8e00ff */
[----:B------:R2:W3:Y:S03]  /*5d90*/  SYNCS.PHASECHK.TRANS64.TRYWAIT P1, [R5+URZ], R4 ;  /* 0x00000004050075a7 */ /* 0x0004e6000802017f */
[----:B---3--:R-:W-:Y:S05]  /*5da0*/  @!P1 NANOSLEEP.SYNCS 0x989680 ;  /* 0x009896800000995d */ /* 0x008fea0003900000 */
[----:B------:R-:W3:Y:S02]  /*5db0*/  @!P1 SYNCS.PHASECHK.TRANS64 P1, [R5+URZ], R4 ;  /* 0x00000004050095a7 */ /* 0x000ee4000802007f */
[----:B---3--:R-:W-:Y:S05]  /*5dc0*/  @!P1 BRA `(.L_x_29) ;  /* 0xfffffffc00ec9947 */ /* 0x008fea000383ffff */
[----:B------:R-:W-:Y:S05]  /*5dd0*/  BRA `(.L_x_28) ;  /* 0xffffffbc00a07947 */ /* 0x000fea000383ffff */
.L_x_35:
[----:B-1----:R1:W2:Y:S02]  /*5de0*/  SYNCS.PHASECHK.TRANS64.TRYWAIT P0, [R65+URZ+0x10], R0 ;  /* 0x00001000410075a7 */ /* 0x0022a4000800017f */
[----:B--2---:R-:W-:Y:S05]  /*5df0*/  @!P0 NANOSLEEP.SYNCS 0x989680 ;  /* 0x009896800000895d */ /* 0x004fea0003900000 */
[----:B------:R-:W2:Y:S02]  /*5e00*/  @!P0 SYNCS.PHASECHK.TRANS64 P0, [R65+URZ+0x10], R0 ;  /* 0x00001000410085a7 */ /* 0x000ea4000800007f */
[----:B--2---:R-:W-:Y:S05]  /*5e10*/  @!P0 BRA `(.L_x_35) ;  /* 0xfffffffc00f08947 */ /* 0x004fea000383ffff */
[----:B------:R-:W-:Y:S05]  /*5e20*/  BRA `(.L_x_124) ;  /* 0xffffffc000ec7947 */ /* 0x000fea000383ffff */
.L_x_104:
[----:B------:R-:W-:Y:S01]  /*5e30*/  BSSY B1, `(.L_x_125) ;  /* 0x0000006000017945 */ /* 0x000fe20003800000 */
[----:B------:R-:W-:-:S07]  /*5e40*/  IMAD.MOV.U32 R15, RZ, RZ, -0x1 ;  /* 0xffffffffff0f7424 */ /* 0x000fce00078e00ff */
[----:B-----5:R-:W-:Y:S05]  /*5e50*/  WARPSYNC.COLLECTIVE R15, `(.L_x_126) ;  /* 0x000000000f0c7348 */ /* 0x020fea0003c00000 */
[----:B------:R-:W-:Y:S02]  /*5e60*/  ELECT P6, UR62, PT ;  /* 0x00000000003e782f */ /* 0x000fe400038c0000 */
[----:B------:R-:W-:Y:S01]  /*5e70*/  MOV R14, UR62 ;  /* 0x0000003e000e7c02 */ /* 0x000fe20008000f00 */
[----:B-----5:R-:W-:Y:S10]  /*5e80*/  ENDCOLLECTIVE ;  /* 0x000000000000791b */ /* 0x020ff40003800000 */
.L_x_126:
[----:B------:R-:W-:Y:S05]  /*5e90*/  BSYNC B1 ;  /* 0x0000000000017941 */ /* 0x000fea0003800000 */
.L_x_125:
[----:B------:R-:W-:Y:S05]  /*5ea0*/  BRA `(.L_x_127) ;  /* 0xfffffff0000c7947 */ /* 0x000fea000383ffff */
.L_x_107:
[----:B0-----:R0:W1:Y:S02]  /*5eb0*/  SYNCS.PHASECHK.TRANS64.TRYWAIT P1, [R10+URZ+0x18], R5 ;  /* 0x000018050a0075a7 */ /* 0x001064000802017f */
[----:B-1----:R-:W-:Y:S05]  /*5ec0*/  @!P1 NANOSLEEP.SYNCS 0x989680 ;  /* 0x009896800000995d */ /* 0x002fea0003900000 */
[----:B------:R-:W1:Y:S02]  /*5ed0*/  @!P1 SYNCS.PHASECHK.TRANS64 P1, [R10+URZ+0x18], R5 ;  /* 0x000018050a0095a7 */ /* 0x000e64000802007f */
[----:B-1----:R-:W-:Y:S05]  /*5ee0*/  @!P1 BRA `(.L_x_107) ;  /* 0xfffffffc00f09947 */ /* 0x002fea000383ffff */
[----:B------:R-:W-:Y:S05]  /*5ef0*/  BRA `(.L_x_128) ;  /* 0xfffffff000447947 */ /* 0x000fea000383ffff */
.L_x_116:
[----:B------:R-:W-:Y:S01]  /*5f00*/  BSSY B0, `(.L_x_129) ;  /* 0x0000006000007945 */ /* 0x000fe20003800000 */
[----:B------:R-:W-:-:S07]  /*5f10*/  IMAD.MOV.U32 R15, RZ, RZ, -0x1 ;  /* 0xffffffffff0f7424 */ /* 0x000fce00078e00ff */
[----:B-----5:R-:W-:Y:S05]  /*5f20*/  WARPSYNC.COLLECTIVE R15, `(.L_x_130) ;  /* 0x000000000f0c7348 */ /* 0x020fea0003c00000 */
[----:B------:R-:W-:Y:S02]  /*5f30*/  ELECT P6, UR62, PT ;  /* 0x00000000003e782f */ /* 0x000fe400038c0000 */
[----:B------:R-:W-:Y:S01]  /*5f40*/  MOV R14, UR62 ;  /* 0x0000003e000e7c02 */ /* 0x000fe20008000f00 */
[----:B-----5:R-:W-:Y:S10]  /*5f50*/  ENDCOLLECTIVE ;  /* 0x000000000000791b */ /* 0x020ff40003800000 */
.L_x_130:
[----:B------:R-:W-:Y:S05]  /*5f60*/  BSYNC B0 ;  /* 0x0000000000007941 */ /* 0x000fea0003800000 */
.L_x_129:
[----:B------:R-:W-:Y:S05]  /*5f70*/  BRA `(.L_x_131) ;  /* 0xfffffff800c87947 */ /* 0x000fea000383ffff */
.L_x_120:
[----:B0-----:R0:W1:Y:S02]  /*5f80*/  SYNCS.PHASECHK.TRANS64.TRYWAIT P0, [R9+URZ], R4 ;  /* 0x00000004090075a7 */ /* 0x001064000800017f */
[----:B-1----:R-:W-:Y:S05]  /*5f90*/  @!P0 NANOSLEEP.SYNCS 0x989680 ;  /* 0x009896800000895d */ /* 0x002fea0003900000 */
[----:B------:R-:W1:Y:S02]  /*5fa0*/  @!P0 SYNCS.PHASECHK.TRANS64 P0, [R9+URZ], R4 ;  /* 0x00000004090085a7 */ /* 0x000e64000800007f */
[----:B-1----:R-:W-:Y:S05]  /*5fb0*/  @!P0 BRA `(.L_x_120) ;  /* 0xfffffffc00f08947 */ /* 0x002fea000383ffff */
[----:B------:R-:W-:Y:S05]  /*5fc0*/  BRA `(.L_x_132) ;  /* 0xfffffffc00087947 */ /* 0x000fea000383ffff */
.L_x_121:
[----:B0-----:R0:W1:Y:S02]  /*5fd0*/  SYNCS.PHASECHK.TRANS64.TRYWAIT P0, [R6+URZ], R5 ;  /* 0x00000005060075a7 */ /* 0x001064000800017f */
[----:B-1----:R-:W-:Y:S05]  /*5fe0*/  @!P0 NANOSLEEP.SYNCS 0x989680 ;  /* 0x009896800000895d */ /* 0x002fea0003900000 */
[----:B------:R-:W1:Y:S02]  /*5ff0*/  @!P0 SYNCS.PHASECHK.TRANS64 P0, [R6+URZ], R5 ;  /* 0x00000005060085a7 */ /* 0x000e64000800007f */
[----:B-1----:R-:W-:Y:S05]  /*6000*/  @!P0 BRA `(.L_x_121) ;  /* 0xfffffffc00f08947 */ /* 0x002fea000383ffff */
[----:B------:R-:W-:Y:S05]  /*6010*/  BRA `(.L_x_133) ;  /* 0xfffffffc00107947 */ /* 0x000fea000383ffff */
.L_x_134:
[----:B------:R-:W-:-:S00]  /*6020*/  BRA `(.L_x_134) ;  /* 0xfffffffc00fc7947 */ /* 0x000fc0000383ffff */
[----:B------:R-:W-:-:S00]  /*6030*/  NOP ;  /* 0x0000000000007918 */ /* 0x000fc00000000000 */
        /* <DEDUP_REMOVED lines=12> */
.L_x_135:


//--------------------- .nv.global.init           --------------------------
	.section	.nv.global.init,"aw",@progbits
.nv.global.init:
	.type		$str$22,@object
	.size		$str$22,($str$23 - $str$22)
$str$22:
        /*0000*/ 	.byte	0x6b, 0x5f, 0x74, 0x69, 0x6c, 0x65, 0x5f, 0x63, 0x6f, 0x75, 0x6e, 0x74, 0x20, 0x3e, 0x3d, 0x20
        /*0010*/ 	.byte	0x31, 0x00
	.type		$str$23,@object
	.size		$str$23,(__unnamed_1 - $str$23)
$str$23:
        /*0012*/ 	.byte	0x2f, 0x74, 0x6d, 0x70, 0x2f, 0x63, 0x75, 0x74, 0x6c, 0x61, 0x73, 0x73, 0x5f, 0x73, 0x77, 0x65
        /*0022*/ 	.byte	0x65, 0x70, 0x5f, 0x73, 0x72, 0x63, 0x2f, 0x69, 0x6e, 0x63, 0x6c, 0x75, 0x64, 0x65, 0x2f, 0x63
        /*0032*/ 	.byte	0x75, 0x74, 0x6c, 0x61, 0x73, 0x73, 0x2f, 0x67, 0x65, 0x6d, 0x6d, 0x2f, 0x63, 0x6f, 0x6c, 0x6c
        /*0042*/ 	.byte	0x65, 0x63, 0x74, 0x69, 0x76, 0x65, 0x2f, 0x73, 0x6d, 0x39, 0x30, 0x5f, 0x6d, 0x6d, 0x61, 0x5f
        /*0052*/ 	.byte	0x74, 0x6d, 0x61, 0x5f, 0x67, 0x6d, 0x6d, 0x61, 0x5f, 0x73, 0x73, 0x5f, 0x77, 0x61, 0x72, 0x70
        /*0062*/ 	.byte	0x73, 0x70, 0x65, 0x63, 0x69, 0x61, 0x6c, 0x69, 0x7a, 0x65, 0x64, 0x2e, 0x68, 0x70, 0x70, 0x00
	.type		__unnamed_1,@object
	.size		__unnamed_1,(.L_0 - __unnamed_1)
__unnamed_1:
        /*0072*/ 	.byte	0x76, 0x6f, 0x69, 0x64, 0x20, 0x63, 0x75, 0x74, 0x6c, 0x61, 0x73, 0x73, 0x3a, 0x3a, 0x67, 0x65
        /* <DEDUP_REMOVED lines=177> */
        /*0b92*/ 	.byte	0x3a, 0x3a, 0x69, 0x64, 0x65, 0x6e, 0x74, 0x69, 0x74, 0x79, 0x5d, 0x00
.L_0:


//--------------------- .nv.shared._ZN7cutlass13device_kernelINS_4gemm6kernel13GemmUniversalIN4cute5tupleIJiiiiEEENS1_10collective13CollectiveMmaINS1_34MainloopSm90TmaGmmaWarpSpecializedILi3ENS5_IJNS4_1CILi2EEESB_NSA_ILi1EEEEEENS1_32KernelTmaWarpSpecializedPingpongEEENS5_IJNSA_ILi64EEESG_NSA_ILi32EEEEEENS_10tfloat32_tENS5_IJlSC_lEEESJ_SK_NS4_8TiledMMAINS4_8MMA_AtomIJNS4_4SM904GMMA29MMA_64x64x8_F32TF32TF32_SS_TNILNSO_7ScaleInE1ELSQ_1EEEEEENS4_6LayoutINS5_IJSC_SC_SC_EEENS5_IJNSA_ILi0EEESV_SV_EEEEENS5_IJNS4_10UnderscoreESY_SY_EEEEENS4_23SM90_TMA_LOAD_MULTICASTENS4_14ComposedLayoutINS4_7SwizzleILi3ELi4ELi3EEENS4_18smem_ptr_flag_bitsILi32EEENST_INS5_IJNSA_ILi8EEESH_EEENS5_IJSH_SC_EEEEEEEvNS4_8identityES11_S1B_vS1C_EENS_8epilogue10collective6detail29Sm90TmaWarpSpecializedAdapterINS1F_15DefaultEpilogueISJ_SK_SK_NS1E_6thread17LinearCombinationISJ_Li1EffLNS1J_9ScaleType4KindE0ELNS_15FloatRoundStyleE2ESJ_EENS1_15EpilogueDefaultEEEEEvvEEEEvNT_6ParamsE --------------------------
	.section	.nv.shared._ZN7cutlass13device_kernelINS_4gemm6kernel13GemmUniversalIN4cute5tupleIJiiiiEEENS1_10collective13CollectiveMmaINS1_34MainloopSm90TmaGmmaWarpSpecializedILi3ENS5_IJNS4_1CILi2EEESB_NSA_ILi1EEEEEENS1_32KernelTmaWarpSpecializedPingpongEEENS5_IJNSA_ILi64EEESG_NSA_ILi32EEEEEENS_10tfloat32_tENS5_IJlSC_lEEESJ_SK_NS4_8TiledMMAINS4_8MMA_AtomIJNS4_4SM904GMMA29MMA_64x64x8_F32TF32TF32_SS_TNILNSO_7ScaleInE1ELSQ_1EEEEEENS4_6LayoutINS5_IJSC_SC_SC_EEENS5_IJNSA_ILi0EEESV_SV_EEEEENS5_IJNS4_10UnderscoreESY_SY_EEEEENS4_23SM90_TMA_LOAD_MULTICASTENS4_14ComposedLayoutINS4_7SwizzleILi3ELi4ELi3EEENS4_18smem_ptr_flag_bitsILi32EEENST_INS5_IJNSA_ILi8EEESH_EEENS5_IJSH_SC_EEEEEEEvNS4_8identityES11_S1B_vS1C_EENS_8epilogue10collective6detail29Sm90TmaWarpSpecializedAdapterINS1F_15DefaultEpilogueISJ_SK_SK_NS1E_6thread17LinearCombinationISJ_Li1EffLNS1J_9ScaleType4KindE0ELNS_15FloatRoundStyleE2ESJ_EENS1_15EpilogueDefaultEEEEEvvEEEEvNT_6ParamsE,"aw",@nobits
	.sectionflags	@""
	.align	16
	.zero		1024


//--------------------- .nv.shared.reserved.0     --------------------------
	.section	.nv.shared.reserved.0,"aw",@nobits
	.weak		__nv_reservedSMEM_offset_0_alias
	.size		__nv_reservedSMEM_offset_0_alias, 0, 0
	.other		__nv_reservedSMEM_offset_0_alias,@"STO_CUDA_RESERVED_SHARED STV_DEFAULT"
__nv_reservedSMEM_offset_0_alias:
	.zero		0


//--------------------- .nv.global                --------------------------
	.section	.nv.global,"aw",@nobits
.nv.global:
	.type		_ZN39_INTERNAL_e9670b6a_4_k_cu_784e407c_65314cute1_E,@object
	.size		_ZN39_INTERNAL_e9670b6a_4_k_cu_784e407c_65314cute1_E,(_ZN39_INTERNAL_e9670b6a_4_k_cu_784e407c_65314cuda3std3__45__cpo6cbeginE - _ZN39_INTERNAL_e9670b6a_4_k_cu_784e407c_65314cute1_E)
_ZN39_INTERNAL_e9670b6a_4_k_cu_784e407c_65314cute1_E:
	.zero		1
	.type		_ZN39_INTERNAL_e9670b6a_4_k_cu_784e407c_65314cuda3std3__45__cpo6cbeginE,@object
	.size		_ZN39_INTERNAL_e9670b6a_4_k_cu_784e407c_65314cuda3std3__45__cpo6cbeginE,(_ZN39_INTERNAL_e9670b6a_4_k_cu_784e407c_65314cuda3std3__48in_placeE - _ZN39_INTERNAL_e9670b6a_4_k_cu_784e407c_65314cuda3std3__45__cpo6cbeginE)
_ZN39_INTERNAL_e9670b6a_4_k_cu_784e407c_65314cuda3std3__45__cpo6cbeginE:
	.zero		1
	.type		_ZN39_INTERNAL_e9670b6a_4_k_cu_784e407c_65314cuda3std3__48in_placeE,@object
	.size		_ZN39_INTERNAL_e9670b6a_4_k_cu_784e407c_65314cuda3std3__48in_placeE,(_ZN39_INTERNAL_e9670b6a_4_k_cu_784e407c_65314cuda3std6ranges3__45__cpo9iter_moveE - _ZN39_INTERNAL_e9670b6a_4_k_cu_784e407c_65314cuda3std3__48in_placeE)
_ZN39_INTERNAL_e9670b6a_4_k_cu_784e407c_65314cuda3std3__48in_placeE:
	.zero		1
	.type		_ZN39_INTERNAL_e9670b6a_4_k_cu_784e407c_65314cuda3std6ranges3__45__cpo9iter_moveE,@object
	.size		_ZN39_INTERNAL_e9670b6a_4_k_cu_784e407c_65314cuda3std6ranges3__45__cpo9iter_moveE,(_ZN39_INTERNAL_e9670b6a_4_k_cu_784e407c_65314cuda3std3__45__cpo5beginE - _ZN39_INTERNAL_e9670b6a_4_k_cu_784e407c_65314cuda3std6ranges3__45__cpo9iter_moveE)
_ZN39_INTERNAL_e9670b6a_4_k_cu_784e407c_65314cuda3std6ranges3__45__cpo9iter_moveE:
	.zero		1
	.type		_ZN39_INTERNAL_e9670b6a_4_k_cu_784e407c_65314cuda3std3__45__cpo5beginE,@object
	.size		_ZN39_INTERNAL_e9670b6a_4_k_cu_784e407c_65314cuda3std3__45__cpo5beginE,(_ZN39_INTERNAL_e9670b6a_4_k_cu_784e407c_65314cuda3std3__441_GLOBAL__N__e9670b6a_4_k_cu_784e407c_65316ignoreE - _ZN39_INTERNAL_e9670b6a_4_k_cu_784e407c_65314cuda3std3__45__cpo5beginE)
_ZN39_INTERNAL_e9670b6a_4_k_cu_784e407c_65314cuda3std3__45__cpo5beginE:
	.zero		1
	.type		_ZN39_INTERNAL_e9670b6a_4_k_cu_784e407c_65314cuda3std3__441_GLOBAL__N__e9670b6a_4_k_cu_784e407c_65316ignoreE,@object
	.size		_ZN39_INTERNAL_e9670b6a_4_k_cu_784e407c_65314cuda3std3__441_GLOBAL__N__e9670b6a_4_k_cu_784e407c_65316ignoreE,(_ZN39_INTERNAL_e9670b6a_4_k_cu_784e407c_65314cute7productE - _ZN39_INTERNAL_e9670b6a_4_k_cu_784e407c_65314cuda3std3__441_GLOBAL__N__e9670b6a_4_k_cu_784e407c_65316ignoreE)
_ZN39_INTERNAL_e9670b6a_4_k_cu_784e407c_65314cuda3std3__441_GLOBAL__N__e9670b6a_4_k_cu_784e407c_65316ignoreE:
	.zero		1
	.type		_ZN39_INTERNAL_e9670b6a_4_k_cu_784e407c_65314cute7productE,@object
	.size		_ZN39_INTERNAL_e9670b6a_4_k_cu_784e407c_65314cute7productE,(_ZN39_INTERNAL_e9670b6a_4_k_cu_784e407c_65314cuda3std3__45__cpo3endE - _ZN39_INTERNAL_e9670b6a_4_k_cu_784e407c_65314cute7productE)
_ZN39_INTERNAL_e9670b6a_4_k_cu_784e407c_65314cute7productE:
	.zero		1
	.type		_ZN39_INTERNAL_e9670b6a_4_k_cu_784e407c_65314cuda3std3__45__cpo3endE,@object
	.size		_ZN39_INTERNAL_e9670b6a_4_k_cu_784e407c_65314cuda3std3__45__cpo3endE,(_ZN39_INTERNAL_e9670b6a_4_k_cu_784e407c_65314cuda3std3__419piecewise_constructE - _ZN39_INTERNAL_e9670b6a_4_k_cu_784e407c_65314cuda3std3__45__cpo3endE)
_ZN39_INTERNAL_e9670b6a_4_k_cu_784e407c_65314cuda3std3__45__cpo3endE:
	.zero		1
	.type		_ZN39_INTERNAL_e9670b6a_4_k_cu_784e407c_65314cuda3std3__419piecewise_constructE,@object
	.size		_ZN39_INTERNAL_e9670b6a_4_k_cu_784e407c_65314cuda3std3__419piecewise_constructE,(_ZN39_INTERNAL_e9670b6a_4_k_cu_784e407c_65314cuda3std3__45__cpo4cendE - _ZN39_INTERNAL_e9670b6a_4_k_cu_784e407c_65314cuda3std3__419piecewise_constructE)
_ZN39_INTERNAL_e9670b6a_4_k_cu_784e407c_65314cuda3std3__419piecewise_constructE:
	.zero		1
	.type		_ZN39_INTERNAL_e9670b6a_4_k_cu_784e407c_65314cuda3std3__45__cpo4cendE,@object
	.size		_ZN39_INTERNAL_e9670b6a_4_k_cu_784e407c_65314cuda3std3__45__cpo4cendE,(_ZN39_INTERNAL_e9670b6a_4_k_cu_784e407c_65314cuda3std6ranges3__45__cpo4swapE - _ZN39_INTERNAL_e9670b6a_4_k_cu_784e407c_65314cuda3std3__45__cpo4cendE)
_ZN39_INTERNAL_e9670b6a_4_k_cu_784e407c_65314cuda3std3__45__cpo4cendE:
	.zero		1
	.type		_ZN39_INTERNAL_e9670b6a_4_k_cu_784e407c_65314cuda3std6ranges3__45__cpo4swapE,@object
	.size		_ZN39_INTERNAL_e9670b6a_4_k_cu_784e407c_65314cuda3std6ranges3__45__cpo4swapE,(.L_8 - _ZN39_INTERNAL_e9670b6a_4_k_cu_784e407c_65314cuda3std6ranges3__45__cpo4swapE)
_ZN39_INTERNAL_e9670b6a_4_k_cu_784e407c_65314cuda3std6ranges3__45__cpo4swapE:
	.zero		1
.L_8:


//--------------------- .nv.constant0._ZN7cutlass13device_kernelINS_4gemm6kernel13GemmUniversalIN4cute5tupleIJiiiiEEENS1_10collective13CollectiveMmaINS1_34MainloopSm90TmaGmmaWarpSpecializedILi3ENS5_IJNS4_1CILi2EEESB_NSA_ILi1EEEEEENS1_32KernelTmaWarpSpecializedPingpongEEENS5_IJNSA_ILi64EEESG_NSA_ILi32EEEEEENS_10tfloat32_tENS5_IJlSC_lEEESJ_SK_NS4_8TiledMMAINS4_8MMA_AtomIJNS4_4SM904GMMA29MMA_64x64x8_F32TF32TF32_SS_TNILNSO_7ScaleInE1ELSQ_1EEEEEENS4_6LayoutINS5_IJSC_SC_SC_EEENS5_IJNSA_ILi0EEESV_SV_EEEEENS5_IJNS4_10UnderscoreESY_SY_EEEEENS4_23SM90_TMA_LOAD_MULTICASTENS4_14ComposedLayoutINS4_7SwizzleILi3ELi4ELi3EEENS4_18smem_ptr_flag_bitsILi32EEENST_INS5_IJNSA_ILi8EEESH_EEENS5_IJSH_SC_EEEEEEEvNS4_8identityES11_S1B_vS1C_EENS_8epilogue10collective6detail29Sm90TmaWarpSpecializedAdapterINS1F_15DefaultEpilogueISJ_SK_SK_NS1E_6thread17LinearCombinationISJ_Li1EffLNS1J_9ScaleType4KindE0ELNS_15FloatRoundStyleE2ESJ_EENS1_15EpilogueDefaultEEEEEvvEEEEvNT_6ParamsE --------------------------
	.section	.nv.constant0._ZN7cutlass13device_kernelINS_4gemm6kernel13GemmUniversalIN4cute5tupleIJiiiiEEENS1_10collective13CollectiveMmaINS1_34MainloopSm90TmaGmmaWarpSpecializedILi3ENS5_IJNS4_1CILi2EEESB_NSA_ILi1EEEEEENS1_32KernelTmaWarpSpecializedPingpongEEENS5_IJNSA_ILi64EEESG_NSA_ILi32EEEEEENS_10tfloat32_tENS5_IJlSC_lEEESJ_SK_NS4_8TiledMMAINS4_8MMA_AtomIJNS4_4SM904GMMA29MMA_64x64x8_F32TF32TF32_SS_TNILNSO_7ScaleInE1ELSQ_1EEEEEENS4_6LayoutINS5_IJSC_SC_SC_EEENS5_IJNSA_ILi0EEESV_SV_EEEEENS5_IJNS4_10UnderscoreESY_SY_EEEEENS4_23SM90_TMA_LOAD_MULTICASTENS4_14ComposedLayoutINS4_7SwizzleILi3ELi4ELi3EEENS4_18smem_ptr_flag_bitsILi32EEENST_INS5_IJNSA_ILi8EEESH_EEENS5_IJSH_SC_EEEEEEEvNS4_8identityES11_S1B_vS1C_EENS_8epilogue10collective6detail29Sm90TmaWarpSpecializedAdapterINS1F_15DefaultEpilogueISJ_SK_SK_NS1E_6thread17LinearCombinationISJ_Li1EffLNS1J_9ScaleType4KindE0ELNS_15FloatRoundStyleE2ESJ_EENS1_15EpilogueDefaultEEEEEvvEEEEvNT_6ParamsE,"a",@progbits
	.sectionflags	@""
	.align	4
.nv.constant0._ZN7cutlass13device_kernelINS_4gemm6kernel13GemmUniversalIN4cute5tupleIJiiiiEEENS1_10collective13CollectiveMmaINS1_34MainloopSm90TmaGmmaWarpSpecializedILi3ENS5_IJNS4_1CILi2EEESB_NSA_ILi1EEEEEENS1_32KernelTmaWarpSpecializedPingpongEEENS5_IJNSA_ILi64EEESG_NSA_ILi32EEEEEENS_10tfloat32_tENS5_IJlSC_lEEESJ_SK_NS4_8TiledMMAINS4_8MMA_AtomIJNS4_4SM904GMMA29MMA_64x64x8_F32TF32TF32_SS_TNILNSO_7ScaleInE1ELSQ_1EEEEEENS4_6LayoutINS5_IJSC_SC_SC_EEENS5_IJNSA_ILi0EEESV_SV_EEEEENS5_IJNS4_10UnderscoreESY_SY_EEEEENS4_23SM90_TMA_LOAD_MULTICASTENS4_14ComposedLayoutINS4_7SwizzleILi3ELi4ELi3EEENS4_18smem_ptr_flag_bitsILi32EEENST_INS5_IJNSA_ILi8EEESH_EEENS5_IJSH_SC_EEEEEEEvNS4_8identityES11_S1B_vS1C_EENS_8epilogue10collective6detail29Sm90TmaWarpSpecializedAdapterINS1F_15DefaultEpilogueISJ_SK_SK_NS1E_6thread17LinearCombinationISJ_Li1EffLNS1J_9ScaleType4KindE0ELNS_15FloatRoundStyleE2ESJ_EENS1_15EpilogueDefaultEEEEEvvEEEEvNT_6ParamsE:
	.zero		1664


//--------------------- SYMBOLS --------------------------

	.type		.nv.reservedSmem.offset0,@object
	.size		.nv.reservedSmem.offset0,0x4
	.type		__assertfail,@function
